	.target	sm_100a

	.elftype	@"ET_EXEC"


//--------------------- .note.nv.tkinfo           --------------------------
	.section	.note.nv.tkinfo,"",@"SHT_NOTE"
	.sectionflags	@"SHF_NOTE_NV_TKINFO"
	.tkinfo
        /*0018*/ 	.word	0x00000002
        /*0030*/ 	.string	""
        /*0030*/ 	.string	"ptxas"
        /*0030*/ 	.string	"Cuda compilation tools, release 13.0, V13.0.88"
        /*0030*/ 	.string	"Build cuda_13.0.r13.0/compiler.36424714_0"
        /*0030*/ 	.string	"-arch sm_100a -m 64 "



//--------------------- .note.nv.cuinfo           --------------------------
	.section	.note.nv.cuinfo,"",@"SHT_NOTE"
	.sectionflags	@"SHF_NOTE_NV_CUINFO"
        /*0018*/ 	.short	0x0002
        /*001a*/ 	.short	0x0064
        /*001c*/ 	.short	0x0082
	.zero		2


//--------------------- .nv.info                  --------------------------
	.section	.nv.info,"",@"SHT_CUDA_INFO"
	.align	4


	//----- nvinfo : EIATTR_REGCOUNT
	.align		4
        /*0000*/ 	.byte	0x04, 0x2f
        /*0002*/ 	.short	(.L_19 - .L_18)
	.align		4
.L_18:
        /*0004*/ 	.word	index@(_ZN7cutlass13device_kernelINS_4gemm6kernel13GemmUniversalIN4cute5tupleIJiiiiEEENS1_10collective13CollectiveMmaINS1_35MainloopSm100TmaUmmaWarpSpecializedILi2ELi2ELi4ENS5_IJNS4_1CILi1EEESB_SB_EEEEENS5_IJNSA_ILi128EEENSA_ILi64EEESE_EEENS_10tfloat32_tENS5_IJlSB_lEEESH_SI_NS4_8TiledMMAINS4_8MMA_AtomIJNS4_17SM100_MMA_TF32_SSISH_SH_fLi128ELi64ELNS4_4UMMA5MajorE0ELSN_0ELNSM_7ScaleInE0ELSO_0EEEEEENS4_6LayoutISC_NS5_IJNSA_ILi0EEESS_SS_EEEEENS5_IJNS4_10UnderscoreESV_SV_EEEEENS4_13SM90_TMA_LOADENS4_14ComposedLayoutINS4_7SwizzleILi3ELi4ELi3EEENS4_18smem_ptr_flag_bitsILi32EEENSR_INS5_IJNSA_ILi8EEENSA_ILi32EEEEEENS5_IJS15_SB_EEEEEEEvNS4_8identityESY_S19_vS1A_EENS_8epilogue10collective18CollectiveEpilogueINS1C_23Sm100TmaWarpSpecializedILi4ELi2ELi16ELb1ELb0EEEJSG_NS5_IJNSR_ISE_SB_EENSR_INSA_ILi16EEESB_EEEEESH_SI_SH_SI_NS1C_6fusion15FusionCallbacksIS1G_NS1L_17LinearCombinationISH_fSH_fLNS_15FloatRoundStyleE2EEESG_S1K_JEEENS4_5SM1004TMEM4LOAD26SM100_TMEM_LOAD_32dp32b16xESY_NSZ_INS10_ILi2ELi4ELi3EEES13_NSR_INS5_IJS14_S1I_EEENS5_IJS1I_SB_EEEEEEENS4_39AutoVectorizingCopyWithAssumedAlignmentILi128EEENS4_14SM90_TMA_STOREES1Z_S21_S21_EEEvvEEEEvNT_6ParamsE)
        /*0008*/ 	.word	0x00000060


	//----- nvinfo : EIATTR_FRAME_SIZE
	.align		4
.L_19:
        /*000c*/ 	.byte	0x04, 0x11
        /*000e*/ 	.short	(.L_21 - .L_20)
	.align		4
.L_20:
        /*0010*/ 	.word	index@($__internal_2_$__cuda_sm10x_tcgen05_guardrail_trap_unallocated_columns_being_dealloced)
        /*0014*/ 	.word	0x00000000


	//----- nvinfo : EIATTR_FRAME_SIZE
	.align		4
.L_21:
        /*0018*/ 	.byte	0x04, 0x11
        /*001a*/ 	.short	(.L_23 - .L_22)
	.align		4
.L_22:
        /*001c*/ 	.word	index@($__internal_1_$__cuda_sm10x_tcgen05_guardrail_trap_phase_invalid_during_alloc)
        /*0020*/ 	.word	0x00000000


	//----- nvinfo : EIATTR_FRAME_SIZE
	.align		4
.L_23:
        /*0024*/ 	.byte	0x04, 0x11
        /*0026*/ 	.short	(.L_25 - .L_24)
	.align		4
.L_24:
        /*0028*/ 	.word	index@($__internal_0_$__cuda_sm10x_tcgen05_guardrail_trap_col_being_dealloced_not_returned_by_alloc)
        /*002c*/ 	.word	0x00000000


	//----- nvinfo : EIATTR_FRAME_SIZE
	.align		4
.L_25:
        /*0030*/ 	.byte	0x04, 0x11
        /*0032*/ 	.short	(.L_27 - .L_26)
	.align		4
.L_26:
        /*0034*/ 	.word	index@(_ZN7cutlass13device_kernelINS_4gemm6kernel13GemmUniversalIN4cute5tupleIJiiiiEEENS1_10collective13CollectiveMmaINS1_35MainloopSm100TmaUmmaWarpSpecializedILi2ELi2ELi4ENS5_IJNS4_1CILi1EEESB_SB_EEEEENS5_IJNSA_ILi128EEENSA_ILi64EEESE_EEENS_10tfloat32_tENS5_IJlSB_lEEESH_SI_NS4_8TiledMMAINS4_8MMA_AtomIJNS4_17SM100_MMA_TF32_SSISH_SH_fLi128ELi64ELNS4_4UMMA5MajorE0ELSN_0ELNSM_7ScaleInE0ELSO_0EEEEEENS4_6LayoutISC_NS5_IJNSA_ILi0EEESS_SS_EEEEENS5_IJNS4_10UnderscoreESV_SV_EEEEENS4_13SM90_TMA_LOADENS4_14ComposedLayoutINS4_7SwizzleILi3ELi4ELi3EEENS4_18smem_ptr_flag_bitsILi32EEENSR_INS5_IJNSA_ILi8EEENSA_ILi32EEEEEENS5_IJS15_SB_EEEEEEEvNS4_8identityESY_S19_vS1A_EENS_8epilogue10collective18CollectiveEpilogueINS1C_23Sm100TmaWarpSpecializedILi4ELi2ELi16ELb1ELb0EEEJSG_NS5_IJNSR_ISE_SB_EENSR_INSA_ILi16EEESB_EEEEESH_SI_SH_SI_NS1C_6fusion15FusionCallbacksIS1G_NS1L_17LinearCombinationISH_fSH_fLNS_15FloatRoundStyleE2EEESG_S1K_JEEENS4_5SM1004TMEM4LOAD26SM100_TMEM_LOAD_32dp32b16xESY_NSZ_INS10_ILi2ELi4ELi3EEES13_NSR_INS5_IJS14_S1I_EEENS5_IJS1I_SB_EEEEEEENS4_39AutoVectorizingCopyWithAssumedAlignmentILi128EEENS4_14SM90_TMA_STOREES1Z_S21_S21_EEEvvEEEEvNT_6ParamsE)
        /*0038*/ 	.word	0x00000000


	//----- nvinfo : EIATTR_MIN_STACK_SIZE
	.align		4
.L_27:
        /*003c*/ 	.byte	0x04, 0x12
        /*003e*/ 	.short	(.L_29 - .L_28)
	.align		4
.L_28:
        /*0040*/ 	.word	index@(_ZN7cutlass13device_kernelINS_4gemm6kernel13GemmUniversalIN4cute5tupleIJiiiiEEENS1_10collective13CollectiveMmaINS1_35MainloopSm100TmaUmmaWarpSpecializedILi2ELi2ELi4ENS5_IJNS4_1CILi1EEESB_SB_EEEEENS5_IJNSA_ILi128EEENSA_ILi64EEESE_EEENS_10tfloat32_tENS5_IJlSB_lEEESH_SI_NS4_8TiledMMAINS4_8MMA_AtomIJNS4_17SM100_MMA_TF32_SSISH_SH_fLi128ELi64ELNS4_4UMMA5MajorE0ELSN_0ELNSM_7ScaleInE0ELSO_0EEEEEENS4_6LayoutISC_NS5_IJNSA_ILi0EEESS_SS_EEEEENS5_IJNS4_10UnderscoreESV_SV_EEEEENS4_13SM90_TMA_LOADENS4_14ComposedLayoutINS4_7SwizzleILi3ELi4ELi3EEENS4_18smem_ptr_flag_bitsILi32EEENSR_INS5_IJNSA_ILi8EEENSA_ILi32EEEEEENS5_IJS15_SB_EEEEEEEvNS4_8identityESY_S19_vS1A_EENS_8epilogue10collective18CollectiveEpilogueINS1C_23Sm100TmaWarpSpecializedILi4ELi2ELi16ELb1ELb0EEEJSG_NS5_IJNSR_ISE_SB_EENSR_INSA_ILi16EEESB_EEEEESH_SI_SH_SI_NS1C_6fusion15FusionCallbacksIS1G_NS1L_17LinearCombinationISH_fSH_fLNS_15FloatRoundStyleE2EEESG_S1K_JEEENS4_5SM1004TMEM4LOAD26SM100_TMEM_LOAD_32dp32b16xESY_NSZ_INS10_ILi2ELi4ELi3EEES13_NSR_INS5_IJS14_S1I_EEENS5_IJS1I_SB_EEEEEEENS4_39AutoVectorizingCopyWithAssumedAlignmentILi128EEENS4_14SM90_TMA_STOREES1Z_S21_S21_EEEvvEEEEvNT_6ParamsE)
        /*0044*/ 	.word	0x00000000
.L_29:


//--------------------- .nv.compat                --------------------------
	.section	.nv.compat,"",@"SHT_CUDA_COMPAT_INFO"
	.align	4
        /*0000*/ 	.byte	0x02, 0x09, 0x01, 0x00, 0x02, 0x02, 0x02, 0x00, 0x02, 0x05, 0x05, 0x00, 0x03, 0x07, 0x01, 0x01
        /*0010*/ 	.byte	0x02, 0x03, 0x01, 0x00, 0x02, 0x06, 0x01, 0x00, 0x04, 0x0b, 0x08, 0x00, 0x09, 0x00, 0x00, 0x00
        /*0020*/ 	.byte	0x00, 0x00, 0x00, 0x00


//--------------------- .nv.info._ZN7cutlass13device_kernelINS_4gemm6kernel13GemmUniversalIN4cute5tupleIJiiiiEEENS1_10collective13CollectiveMmaINS1_35MainloopSm100TmaUmmaWarpSpecializedILi2ELi2ELi4ENS5_IJNS4_1CILi1EEESB_SB_EEEEENS5_IJNSA_ILi128EEENSA_ILi64EEESE_EEENS_10tfloat32_tENS5_IJlSB_lEEESH_SI_NS4_8TiledMMAINS4_8MMA_AtomIJNS4_17SM100_MMA_TF32_SSISH_SH_fLi128ELi64ELNS4_4UMMA5MajorE0ELSN_0ELNSM_7ScaleInE0ELSO_0EEEEEENS4_6LayoutISC_NS5_IJNSA_ILi0EEESS_SS_EEEEENS5_IJNS4_10UnderscoreESV_SV_EEEEENS4_13SM90_TMA_LOADENS4_14ComposedLayoutINS4_7SwizzleILi3ELi4ELi3EEENS4_18smem_ptr_flag_bitsILi32EEENSR_INS5_IJNSA_ILi8EEENSA_ILi32EEEEEENS5_IJS15_SB_EEEEEEEvNS4_8identityESY_S19_vS1A_EENS_8epilogue10collective18CollectiveEpilogueINS1C_23Sm100TmaWarpSpecializedILi4ELi2ELi16ELb1ELb0EEEJSG_NS5_IJNSR_ISE_SB_EENSR_INSA_ILi16EEESB_EEEEESH_SI_SH_SI_NS1C_6fusion15FusionCallbacksIS1G_NS1L_17LinearCombinationISH_fSH_fLNS_15FloatRoundStyleE2EEESG_S1K_JEEENS4_5SM1004TMEM4LOAD26SM100_TMEM_LOAD_32dp32b16xESY_NSZ_INS10_ILi2ELi4ELi3EEES13_NSR_INS5_IJS14_S1I_EEENS5_IJS1I_SB_EEEEEEENS4_39AutoVectorizingCopyWithAssumedAlignmentILi128EEENS4_14SM90_TMA_STOREES1Z_S21_S21_EEEvvEEEEvNT_6ParamsE --------------------------
	.section	.nv.info._ZN7cutlass13device_kernelINS_4gemm6kernel13GemmUniversalIN4cute5tupleIJiiiiEEENS1_10collective13CollectiveMmaINS1_35MainloopSm100TmaUmmaWarpSpecializedILi2ELi2ELi4ENS5_IJNS4_1CILi1EEESB_SB_EEEEENS5_IJNSA_ILi128EEENSA_ILi64EEESE_EEENS_10tfloat32_tENS5_IJlSB_lEEESH_SI_NS4_8TiledMMAINS4_8MMA_AtomIJNS4_17SM100_MMA_TF32_SSISH_SH_fLi128ELi64ELNS4_4UMMA5MajorE0ELSN_0ELNSM_7ScaleInE0ELSO_0EEEEEENS4_6LayoutISC_NS5_IJNSA_ILi0EEESS_SS_EEEEENS5_IJNS4_10UnderscoreESV_SV_EEEEENS4_13SM90_TMA_LOADENS4_14ComposedLayoutINS4_7SwizzleILi3ELi4ELi3EEENS4_18smem_ptr_flag_bitsILi32EEENSR_INS5_IJNSA_ILi8EEENSA_ILi32EEEEEENS5_IJS15_SB_EEEEEEEvNS4_8identityESY_S19_vS1A_EENS_8epilogue10collective18CollectiveEpilogueINS1C_23Sm100TmaWarpSpecializedILi4ELi2ELi16ELb1ELb0EEEJSG_NS5_IJNSR_ISE_SB_EENSR_INSA_ILi16EEESB_EEEEESH_SI_SH_SI_NS1C_6fusion15FusionCallbacksIS1G_NS1L_17LinearCombinationISH_fSH_fLNS_15FloatRoundStyleE2EEESG_S1K_JEEENS4_5SM1004TMEM4LOAD26SM100_TMEM_LOAD_32dp32b16xESY_NSZ_INS10_ILi2ELi4ELi3EEES13_NSR_INS5_IJS14_S1I_EEENS5_IJS1I_SB_EEEEEEENS4_39AutoVectorizingCopyWithAssumedAlignmentILi128EEENS4_14SM90_TMA_STOREES1Z_S21_S21_EEEvvEEEEvNT_6ParamsE,"",@"SHT_CUDA_INFO"
	.sectionflags	@""
	.align	4


	//----- nvinfo : EIATTR_CUDA_API_VERSION
	.align		4
        /*0000*/ 	.byte	0x04, 0x37
        /*0002*/ 	.short	(.L_31 - .L_30)
.L_30:
        /*0004*/ 	.word	0x00000082


	//----- nvinfo : EIATTR_KPARAM_INFO
	.align		4
.L_31:
        /*0008*/ 	.byte	0x04, 0x17
        /*000a*/ 	.short	(.L_33 - .L_32)
.L_32:
        /*000c*/ 	.word	0x00000000
        /*0010*/ 	.short	0x0000
        /*0012*/ 	.short	0x0000
        /*0014*/ 	.byte	0x00, 0xf0, 0x01, 0x20


	//----- nvinfo : EIATTR_AT_ENTRY_FRAGMENTS
	.align		4
.L_33:
        /*0018*/ 	.byte	0x04, 0x4f
        /*001a*/ 	.short	(.L_35 - .L_34)


	//   ....[0]....
.L_34:
        /*001c*/ 	.word	0x00000006


	//----- nvinfo : EIATTR_RESERVED_SMEM_USED
	.align		4
.L_35:
        /*0020*/ 	.byte	0x01, 0x41
	.zero		2


	//----- nvinfo : EIATTR_SPARSE_MMA_MASK
	.align		4
        /*0024*/ 	.byte	0x03, 0x50
        /*0026*/ 	.short	0x0000


	//----- nvinfo : EIATTR_TCGEN05_1CTA_USED
	.align		4
        /*0028*/ 	.byte	0x01, 0x51
	.zero		2


	//----- nvinfo : EIATTR_MAXREG_COUNT
	.align		4
        /*002c*/ 	.byte	0x03, 0x1b
        /*002e*/ 	.short	0x00ff


	//----- nvinfo : EIATTR_NUM_BARRIERS
	.align		4
        /*0030*/ 	.byte	0x02, 0x4c
        /*0032*/ 	.byte	0x07
	.zero		1


	//----- nvinfo : EIATTR_EXTERNS
	.align		4
        /*0034*/ 	.byte	0x04, 0x0f
        /*0036*/ 	.short	(.L_37 - .L_36)


	//   ....[0]....
	.align		4
.L_36:
        /*0038*/ 	.word	index@(__assertfail)


	//----- nvinfo : EIATTR_MERCURY_ISA_VERSION
	.align		4
.L_37:
        /*003c*/ 	.byte	0x03, 0x5f
        /*003e*/ 	.short	0x0101


	//----- nvinfo : EIATTR_INT_WARP_WIDE_INSTR_OFFSETS
	.align		4
        /*0040*/ 	.byte	0x04, 0x31
        /*0042*/ 	.short	(.L_39 - .L_38)


	//   ....[0]....
.L_38:
        /*0044*/ 	.word	0x00002250


	//   ....[1]....
        /*0048*/ 	.word	0x000040c0


	//   ....[2]....
        /*004c*/ 	.word	0x000040e0


	//   ....[3]....
        /*0050*/ 	.word	0x00004110


	//   ....[4]....
        /*0054*/ 	.word	0x00004a50


	//   ....[5]....
        /*0058*/ 	.word	0x00004ac0


	//   ....[6]....
        /*005c*/ 	.word	0x00004bb0


	//   ....[7]....
        /*0060*/ 	.word	0x00004c30


	//   ....[8]....
        /*0064*/ 	.word	0x00004d40


	//   ....[9]....
        /*0068*/ 	.word	0x00004dd0


	//   ....[10]....
        /*006c*/ 	.word	0x00004fb0


	//   ....[11]....
        /*0070*/ 	.word	0x00005060


	//----- nvinfo : EIATTR_COOP_GROUP_MASK_REGIDS
	.align		4
.L_39:
        /*0074*/ 	.byte	0x04, 0x29
        /*0076*/ 	.short	(.L_41 - .L_40)


	//   ....[0]....
.L_40:
        /*0078*/ 	.word	0xffffffff


	//   ....[1]....
        /*007c*/ 	.word	0xffffffff


	//   ....[2]....
        /*0080*/ 	.word	0xffffffff


	//   ....[3]....
        /*0084*/ 	.word	0xffffffff


	//   ....[4]....
        /*0088*/ 	.word	0xffffffff


	//   ....[5]....
        /*008c*/ 	.word	0xffffffff


	//   ....[6]....
        /*0090*/ 	.word	0xffffffff


	//   ....[7]....
        /*0094*/ 	.word	0xffffffff


	//   ....[8]....
        /*0098*/ 	.word	0xffffffff


	//   ....[9]....
        /*009c*/ 	.word	0xffffffff


	//   ....[10]....
        /*00a0*/ 	.word	0xffffffff


	//   ....[11]....
        /*00a4*/ 	.word	0xffffffff


	//   ....[12]....
        /*00a8*/ 	.word	0xffffffff


	//----- nvinfo : EIATTR_COOP_GROUP_INSTR_OFFSETS
	.align		4
.L_41:
        /*00ac*/ 	.byte	0x04, 0x28
        /*00ae*/ 	.short	(.L_43 - .L_42)


	//   ....[0]....
.L_42:
        /*00b0*/ 	.word	0x00000090


	//   ....[1]....
        /*00b4*/ 	.word	0x000004d0


	//   ....[2]....
        /*00b8*/ 	.word	0x00000600


	//   ....[3]....
        /*00bc*/ 	.word	0x000007a0


	//   ....[4]....
        /*00c0*/ 	.word	0x000008a0


	//   ....[5]....
        /*00c4*/ 	.word	0x00000a10


	//   ....[6]....
        /*00c8*/ 	.word	0x00000bb0


	//   ....[7]....
        /*00cc*/ 	.word	0x00002130


	//   ....[8]....
        /*00d0*/ 	.word	0x00002df0


	//   ....[9]....
        /*00d4*/ 	.word	0x00003000


	//   ....[10]....
        /*00d8*/ 	.word	0x00003030


	//   ....[11]....
        /*00dc*/ 	.word	0x00003f90


	//   ....[12]....
        /*00e0*/ 	.word	0x000041d0


	//----- nvinfo : EIATTR_VRC_CTA_INIT_COUNT
	.align		4
.L_43:
        /*00e4*/ 	.byte	0x02, 0x4a
        /*00e6*/ 	.byte	0x80
	.zero		1


	//----- nvinfo : EIATTR_SYSCALL_OFFSETS
	.align		4
        /*00e8*/ 	.byte	0x04, 0x46
        /*00ea*/ 	.short	(.L_45 - .L_44)


	//   ....[0]....
.L_44:
        /*00ec*/ 	.word	0x00005b90


	//   ....[1]....
        /*00f0*/ 	.word	0x00005c80


	//   ....[2]....
        /*00f4*/ 	.word	0x000063f0


	//   ....[3]....
        /*00f8*/ 	.word	0x00006d70


	//   ....[4]....
        /*00fc*/ 	.word	0x000076c0


	//   ....[5]....
        /*0100*/ 	.word	0x00008010


	//----- nvinfo : EIATTR_MBARRIER_INSTR_OFFSETS
	.align		4
.L_45:
        /*0104*/ 	.byte	0x04, 0x39
        /*0106*/ 	.short	(.L_47 - .L_46)


	//   ....[0]....
.L_46:
        /*0108*/ 	.word	0x000005b0
        /*010c*/ 	.word	0x000000ff
        /*0110*/ 	.word	0x00000000
        /*0114*/ 	.short	0x0100
        /*0116*/ 	.byte	0x04
	.zero		1


	//   ....[1]....
        /*0118*/ 	.word	0x000005c0
        /*011c*/ 	.word	0x000000ff
        /*0120*/ 	.word	0x00000010
        /*0124*/ 	.short	0x0100
        /*0126*/ 	.byte	0x04
	.zero		1


	//   ....[2]....
        /*0128*/ 	.word	0x000005d0
        /*012c*/ 	.word	0x000000ff
        /*0130*/ 	.word	0x00000008
        /*0134*/ 	.short	0x0100
        /*0136*/ 	.byte	0x04
	.zero		1


	//   ....[3]....
        /*0138*/ 	.word	0x000005e0
        /*013c*/ 	.word	0x000000ff
        /*0140*/ 	.word	0x00000018
        /*0144*/ 	.short	0x0100
        /*0146*/ 	.byte	0x04
	.zero		1


	//   ....[4]....
        /*0148*/ 	.word	0x00000710
        /*014c*/ 	.word	0x000000ff
        /*0150*/ 	.word	0x00000020
        /*0154*/ 	.short	0x0100
        /*0156*/ 	.byte	0x04
	.zero		1


	//   ....[5]....
        /*0158*/ 	.word	0x00000720
        /*015c*/ 	.word	0x000000ff
        /*0160*/ 	.word	0x00000040
        /*0164*/ 	.short	0x0100
        /*0166*/ 	.byte	0x04
	.zero		1


	//   ....[6]....
        /*0168*/ 	.word	0x00000730
        /*016c*/ 	.word	0x000000ff
        /*0170*/ 	.word	0x00000028
        /*0174*/ 	.short	0x0100
        /*0176*/ 	.byte	0x04
	.zero		1


	//   ....[7]....
        /*0178*/ 	.word	0x00000740
        /*017c*/ 	.word	0x000000ff
        /*0180*/ 	.word	0x00000048
        /*0184*/ 	.short	0x0100
        /*0186*/ 	.byte	0x04
	.zero		1


	//   ....[8]....
        /*0188*/ 	.word	0x00000750
        /*018c*/ 	.word	0x000000ff
        /*0190*/ 	.word	0x00000030
        /*0194*/ 	.short	0x0100
        /*0196*/ 	.byte	0x04
	.zero		1


	//   ....[9]....
        /*0198*/ 	.word	0x00000760
        /*019c*/ 	.word	0x000000ff
        /*01a0*/ 	.word	0x00000050
        /*01a4*/ 	.short	0x0100
        /*01a6*/ 	.byte	0x04
	.zero		1


	//   ....[10]....
        /*01a8*/ 	.word	0x00000770
        /*01ac*/ 	.word	0x000000ff
        /*01b0*/ 	.word	0x00000038
        /*01b4*/ 	.short	0x0100
        /*01b6*/ 	.byte	0x04
	.zero		1


	//   ....[11]....
        /*01b8*/ 	.word	0x00000780
        /*01bc*/ 	.word	0x000000ff
        /*01c0*/ 	.word	0x00000058
        /*01c4*/ 	.short	0x0100
        /*01c6*/ 	.byte	0x04
	.zero		1


	//   ....[12]....
        /*01c8*/ 	.word	0x00000870
        /*01cc*/ 	.word	0x000000ff
        /*01d0*/ 	.word	0x00000060
        /*01d4*/ 	.short	0x0100
        /*01d6*/ 	.byte	0x06
	.zero		1


	//   ....[13]....
        /*01d8*/ 	.word	0x00000880
        /*01dc*/ 	.word	0x000000ff
        /*01e0*/ 	.word	0x00000068
        /*01e4*/ 	.short	0x0100
        /*01e6*/ 	.byte	0x06
	.zero		1


	//   ....[14]....
        /*01e8*/ 	.word	0x000009c0
        /*01ec*/ 	.word	0x000000ff
        /*01f0*/ 	.word	0x00000070
        /*01f4*/ 	.short	0x0100
        /*01f6*/ 	.byte	0x06
	.zero		1


	//   ....[15]....
        /*01f8*/ 	.word	0x000009d0
        /*01fc*/ 	.word	0x000000ff
        /*0200*/ 	.word	0x00000080
        /*0204*/ 	.short	0x0100
        /*0206*/ 	.byte	0x06
	.zero		1


	//   ....[16]....
        /*0208*/ 	.word	0x000009e0
        /*020c*/ 	.word	0x000000ff
        /*0210*/ 	.word	0x00000078
        /*0214*/ 	.short	0x0100
        /*0216*/ 	.byte	0x06
	.zero		1


	//   ....[17]....
        /*0218*/ 	.word	0x000009f0
        /*021c*/ 	.word	0x000000ff
        /*0220*/ 	.word	0x00000088
        /*0224*/ 	.short	0x0100
        /*0226*/ 	.byte	0x06
	.zero		1


	//   ....[18]....
        /*0228*/ 	.word	0x00000b20
        /*022c*/ 	.word	0x000000ff
        /*0230*/ 	.word	0x00000090
        /*0234*/ 	.short	0x0100
        /*0236*/ 	.byte	0x04
	.zero		1


	//   ....[19]....
        /*0238*/ 	.word	0x00000b30
        /*023c*/ 	.word	0x000000ff
        /*0240*/ 	.word	0x000000b0
        /*0244*/ 	.short	0x0100
        /*0246*/ 	.byte	0x04
	.zero		1


	//   ....[20]....
        /*0248*/ 	.word	0x00000b40
        /*024c*/ 	.word	0x000000ff
        /*0250*/ 	.word	0x00000098
        /*0254*/ 	.short	0x0100
        /*0256*/ 	.byte	0x04
	.zero		1


	//   ....[21]....
        /*0258*/ 	.word	0x00000b50
        /*025c*/ 	.word	0x000000ff
        /*0260*/ 	.word	0x000000b8
        /*0264*/ 	.short	0x0100
        /*0266*/ 	.byte	0x04
	.zero		1


	//   ....[22]....
        /*0268*/ 	.word	0x00000b60
        /*026c*/ 	.word	0x000000ff
        /*0270*/ 	.word	0x000000a0
        /*0274*/ 	.short	0x0100
        /*0276*/ 	.byte	0x04
	.zero		1


	//   ....[23]....
        /*0278*/ 	.word	0x00000b70
        /*027c*/ 	.word	0x000000ff
        /*0280*/ 	.word	0x000000c0
        /*0284*/ 	.short	0x0100
        /*0286*/ 	.byte	0x04
	.zero		1


	//   ....[24]....
        /*0288*/ 	.word	0x00000b80
        /*028c*/ 	.word	0x000000ff
        /*0290*/ 	.word	0x000000a8
        /*0294*/ 	.short	0x0100
        /*0296*/ 	.byte	0x04
	.zero		1


	//   ....[25]....
        /*0298*/ 	.word	0x00000b90
        /*029c*/ 	.word	0x000000ff
        /*02a0*/ 	.word	0x000000c8
        /*02a4*/ 	.short	0x0100
        /*02a6*/ 	.byte	0x04
	.zero		1


	//   ....[26]....
        /*02a8*/ 	.word	0x00000c80
        /*02ac*/ 	.word	0x000000ff
        /*02b0*/ 	.word	0x000000d0
        /*02b4*/ 	.short	0x0100
        /*02b6*/ 	.byte	0x04
	.zero		1


	//   ....[27]....
        /*02b8*/ 	.word	0x00000c90
        /*02bc*/ 	.word	0x000000ff
        /*02c0*/ 	.word	0x000000e0
        /*02c4*/ 	.short	0x0100
        /*02c6*/ 	.byte	0x04
	.zero		1


	//   ....[28]....
        /*02c8*/ 	.word	0x00000ca0
        /*02cc*/ 	.word	0x000000ff
        /*02d0*/ 	.word	0x000000d8
        /*02d4*/ 	.short	0x0100
        /*02d6*/ 	.byte	0x04
	.zero		1


	//   ....[29]....
        /*02d8*/ 	.word	0x00000cb0
        /*02dc*/ 	.word	0x000000ff
        /*02e0*/ 	.word	0x000000e8
        /*02e4*/ 	.short	0x0100
        /*02e6*/ 	.byte	0x04
	.zero		1


	//   ....[30]....
        /*02e8*/ 	.word	0x00001590
        /*02ec*/ 	.word	0x00000003
        /*02f0*/ 	.word	0x000000e0
        /*02f4*/ 	.short	0x010a
        /*02f6*/ 	.byte	0xff
	.zero		1


	//   ....[31]....
        /*02f8*/ 	.word	0x000015c0
        /*02fc*/ 	.word	0x00000003
        /*0300*/ 	.word	0x000000d0
        /*0304*/ 	.short	0x0101
        /*0306*/ 	.byte	0xff
	.zero		1


	//   ....[32]....
        /*0308*/ 	.word	0x00001690
        /*030c*/ 	.word	0x000000ff
        /*0310*/ 	.word	0x00000010
        /*0314*/ 	.short	0x010a
        /*0316*/ 	.byte	0x04
	.zero		1


	//   ....[33]....
        /*0318*/ 	.word	0x00001730
        /*031c*/ 	.word	0x000000ff
        /*0320*/ 	.word	0x00000010
        /*0324*/ 	.short	0x010a
        /*0326*/ 	.byte	0x39
	.zero		1


	//   ....[34]....
        /*0328*/ 	.word	0x00001830
        /*032c*/ 	.word	0x000000ff
        /*0330*/ 	.word	0x00000010
        /*0334*/ 	.short	0x010a
        /*0336*/ 	.byte	0x04
	.zero		1


	//   ....[35]....
        /*0338*/ 	.word	0x00001bf0
        /*033c*/ 	.word	0x000000ff
        /*0340*/ 	.word	0x00000068
        /*0344*/ 	.short	0x0101
        /*0346*/ 	.byte	0x0d
	.zero		1


	//   ....[36]....
        /*0348*/ 	.word	0x00001c10
        /*034c*/ 	.word	0x000000ff
        /*0350*/ 	.word	0x00000010
        /*0354*/ 	.short	0x010a
        /*0356*/ 	.byte	0x04
	.zero		1


	//   ....[37]....
        /*0358*/ 	.word	0x00001c90
        /*035c*/ 	.word	0x000000ff
        /*0360*/ 	.word	0x00000010
        /*0364*/ 	.short	0x010a
        /*0366*/ 	.byte	0x39
	.zero		1


	//   ....[38]....
        /*0368*/ 	.word	0x00001d90
        /*036c*/ 	.word	0x000000ff
        /*0370*/ 	.word	0x00000010
        /*0374*/ 	.short	0x010a
        /*0376*/ 	.byte	0x04
	.zero		1


	//   ....[39]....
        /*0378*/ 	.word	0x00002160
        /*037c*/ 	.word	0x00000002
        /*0380*/ 	.word	0x00000070
        /*0384*/ 	.short	0x010a
        /*0386*/ 	.byte	0xff
	.zero		1


	//   ....[40]....
        /*0388*/ 	.word	0x00002220
        /*038c*/ 	.word	0x00000002
        /*0390*/ 	.word	0x00000000
        /*0394*/ 	.short	0x0101
        /*0396*/ 	.byte	0xff
	.zero		1


	//   ....[41]....
        /*0398*/ 	.word	0x00002780
        /*039c*/ 	.word	0x000000ff
        /*03a0*/ 	.word	0x00000000
        /*03a4*/ 	.short	0x010a
        /*03a6*/ 	.byte	0x04
	.zero		1


	//   ....[42]....
        /*03a8*/ 	.word	0x00002820
        /*03ac*/ 	.word	0x00000000
        /*03b0*/ 	.word	0x00000000
        /*03b4*/ 	.short	0x010a
        /*03b6*/ 	.byte	0xff
	.zero		1


	//   ....[43]....
        /*03b8*/ 	.word	0x00002940
        /*03bc*/ 	.word	0x00000000
        /*03c0*/ 	.word	0x000000d0
        /*03c4*/ 	.short	0x010a
        /*03c6*/ 	.byte	0xff
	.zero		1


	//   ....[44]....
        /*03c8*/ 	.word	0x000029a0
        /*03cc*/ 	.word	0x00000004
        /*03d0*/ 	.word	0x00000000
        /*03d4*/ 	.short	0x0101
        /*03d6*/ 	.byte	0xff
	.zero		1


	//   ....[45]....
        /*03d8*/ 	.word	0x000029c0
        /*03dc*/ 	.word	0x000000ff
        /*03e0*/ 	.word	0x00000080
        /*03e4*/ 	.short	0x010a
        /*03e6*/ 	.byte	0x04
	.zero		1


	//   ....[46]....
        /*03e8*/ 	.word	0x00002ae0
        /*03ec*/ 	.word	0x00000000
        /*03f0*/ 	.word	0x00000070
        /*03f4*/ 	.short	0x010a
        /*03f6*/ 	.byte	0xff
	.zero		1


	//   ....[47]....
        /*03f8*/ 	.word	0x00002bf0
        /*03fc*/ 	.word	0x00000000
        /*0400*/ 	.word	0x00000000
        /*0404*/ 	.short	0x0101
        /*0406*/ 	.byte	0xff
	.zero		1


	//   ....[48]....
        /*0408*/ 	.word	0x00002c80
        /*040c*/ 	.word	0x000000ff
        /*0410*/ 	.word	0x00000080
        /*0414*/ 	.short	0x0106
        /*0416*/ 	.byte	0x04
	.zero		1


	//   ....[49]....
        /*0418*/ 	.word	0x00002ca0
        /*041c*/ 	.word	0x000000ff
        /*0420*/ 	.word	0x00000080
        /*0424*/ 	.short	0x010a
        /*0426*/ 	.byte	0x04
	.zero		1


	//   ....[50]....
        /*0428*/ 	.word	0x00002d30
        /*042c*/ 	.word	0x000000ff
        /*0430*/ 	.word	0x00000080
        /*0434*/ 	.short	0x0106
        /*0436*/ 	.byte	0x07
	.zero		1


	//   ....[51]....
        /*0438*/ 	.word	0x00002d70
        /*043c*/ 	.word	0x00000000
        /*0440*/ 	.word	0x00000080
        /*0444*/ 	.short	0x010a
        /*0446*/ 	.byte	0xff
	.zero		1


	//   ....[52]....
        /*0448*/ 	.word	0x000032b0
        /*044c*/ 	.word	0x00000000
        /*0450*/ 	.word	0x00000070
        /*0454*/ 	.short	0x010a
        /*0456*/ 	.byte	0xff
	.zero		1


	//   ....[53]....
        /*0458*/ 	.word	0x000033f0
        /*045c*/ 	.word	0x00000003
        /*0460*/ 	.word	0x00000000
        /*0464*/ 	.short	0x0101
        /*0466*/ 	.byte	0xff
	.zero		1


	//   ....[54]....
        /*0468*/ 	.word	0x00003400
        /*046c*/ 	.word	0x000000ff
        /*0470*/ 	.word	0x00000000
        /*0474*/ 	.short	0x010a
        /*0476*/ 	.byte	0x04
	.zero		1


	//   ....[55]....
        /*0478*/ 	.word	0x00003420
        /*047c*/ 	.word	0x000000ff
        /*0480*/ 	.word	0x000000b0
        /*0484*/ 	.short	0x010a
        /*0486*/ 	.byte	0x07
	.zero		1


	//   ....[56]....
        /*0488*/ 	.word	0x000034f0
        /*048c*/ 	.word	0x000000ff
        /*0490*/ 	.word	0x00000000
        /*0494*/ 	.short	0x010a
        /*0496*/ 	.byte	0x05
	.zero		1


	//   ....[57]....
        /*0498*/ 	.word	0x00003640
        /*049c*/ 	.word	0x000000ff
        /*04a0*/ 	.word	0x00000000
        /*04a4*/ 	.short	0x010a
        /*04a6*/ 	.byte	0x07
	.zero		1


	//   ....[58]....
        /*04a8*/ 	.word	0x00003db0
        /*04ac*/ 	.word	0x000000ff
        /*04b0*/ 	.word	0x00000000
        /*04b4*/ 	.short	0x010a
        /*04b6*/ 	.byte	0x04
	.zero		1


	//   ....[59]....
        /*04b8*/ 	.word	0x00003e50
        /*04bc*/ 	.word	0x000000ff
        /*04c0*/ 	.word	0x00000000
        /*04c4*/ 	.short	0x010a
        /*04c6*/ 	.byte	0x05
	.zero		1


	//   ....[60]....
        /*04c8*/ 	.word	0x00003ee0
        /*04cc*/ 	.word	0x000000ff
        /*04d0*/ 	.word	0x00000000
        /*04d4*/ 	.short	0x010a
        /*04d6*/ 	.byte	0x05
	.zero		1


	//   ....[61]....
        /*04d8*/ 	.word	0x00003f70
        /*04dc*/ 	.word	0x000000ff
        /*04e0*/ 	.word	0x00000000
        /*04e4*/ 	.short	0x010a
        /*04e6*/ 	.byte	0x04
	.zero		1


	//   ....[62]....
        /*04e8*/ 	.word	0x00004400
        /*04ec*/ 	.word	0x00000000
        /*04f0*/ 	.word	0x00000070
        /*04f4*/ 	.short	0x010a
        /*04f6*/ 	.byte	0xff
	.zero		1


	//   ....[63]....
        /*04f8*/ 	.word	0x000044c0
        /*04fc*/ 	.word	0x00000000
        /*0500*/ 	.word	0x00000000
        /*0504*/ 	.short	0x0101
        /*0506*/ 	.byte	0xff
	.zero		1


	//   ....[64]....
        /*0508*/ 	.word	0x000047e0
        /*050c*/ 	.word	0x000000ff
        /*0510*/ 	.word	0x00000068
        /*0514*/ 	.short	0x010a
        /*0516*/ 	.byte	0x04
	.zero		1


	//   ....[65]....
        /*0518*/ 	.word	0x000049d0
        /*051c*/ 	.word	0x000000ff
        /*0520*/ 	.word	0x00000040
        /*0524*/ 	.short	0x010a
        /*0526*/ 	.byte	0x04
	.zero		1


	//   ....[66]....
        /*0528*/ 	.word	0x00004b50
        /*052c*/ 	.word	0x000000ff
        /*0530*/ 	.word	0x00000020
        /*0534*/ 	.short	0x010b
        /*0536*/ 	.byte	0x04
	.zero		1


	//   ....[67]....
        /*0538*/ 	.word	0x00004b60
        /*053c*/ 	.word	0x000000ff
        /*0540*/ 	.word	0x00000000
        /*0544*/ 	.short	0x0101
        /*0546*/ 	.byte	0x05
	.zero		1


	//   ....[68]....
        /*0548*/ 	.word	0x00004b80
        /*054c*/ 	.word	0x000000ff
        /*0550*/ 	.word	0x00000048
        /*0554*/ 	.short	0x010a
        /*0556*/ 	.byte	0x04
	.zero		1


	//   ....[69]....
        /*0558*/ 	.word	0x00004ce0
        /*055c*/ 	.word	0x000000ff
        /*0560*/ 	.word	0x00000028
        /*0564*/ 	.short	0x010b
        /*0566*/ 	.byte	0x04
	.zero		1


	//   ....[70]....
        /*0568*/ 	.word	0x00004cf0
        /*056c*/ 	.word	0x000000ff
        /*0570*/ 	.word	0x00000000
        /*0574*/ 	.short	0x0101
        /*0576*/ 	.byte	0x05
	.zero		1


	//   ....[71]....
        /*0578*/ 	.word	0x00004d00
        /*057c*/ 	.word	0x000000ff
        /*0580*/ 	.word	0x00000050
        /*0584*/ 	.short	0x010a
        /*0586*/ 	.byte	0x04
	.zero		1


	//   ....[72]....
        /*0588*/ 	.word	0x00004ea0
        /*058c*/ 	.word	0x000000ff
        /*0590*/ 	.word	0x00000030
        /*0594*/ 	.short	0x010b
        /*0596*/ 	.byte	0x04
	.zero		1


	//   ....[73]....
        /*0598*/ 	.word	0x00004f10
        /*059c*/ 	.word	0x000000ff
        /*05a0*/ 	.word	0x00000000
        /*05a4*/ 	.short	0x0101
        /*05a6*/ 	.byte	0x05
	.zero		1


	//   ....[74]....
        /*05a8*/ 	.word	0x00004f40
        /*05ac*/ 	.word	0x000000ff
        /*05b0*/ 	.word	0x00000058
        /*05b4*/ 	.short	0x010a
        /*05b6*/ 	.byte	0x04
	.zero		1


	//   ....[75]....
        /*05b8*/ 	.word	0x00005150
        /*05bc*/ 	.word	0x000000ff
        /*05c0*/ 	.word	0x00000038
        /*05c4*/ 	.short	0x010b
        /*05c6*/ 	.byte	0x04
	.zero		1


	//   ....[76]....
        /*05c8*/ 	.word	0x00005170
        /*05cc*/ 	.word	0x000000ff
        /*05d0*/ 	.word	0x00000000
        /*05d4*/ 	.short	0x0101
        /*05d6*/ 	.byte	0x0d
	.zero		1


	//   ....[77]....
        /*05d8*/ 	.word	0x000051a0
        /*05dc*/ 	.word	0x000000ff
        /*05e0*/ 	.word	0x00000040
        /*05e4*/ 	.short	0x010a
        /*05e6*/ 	.byte	0x04
	.zero		1


	//   ....[78]....
        /*05e8*/ 	.word	0x000051c0
        /*05ec*/ 	.word	0x000000ff
        /*05f0*/ 	.word	0x00000048
        /*05f4*/ 	.short	0x010a
        /*05f6*/ 	.byte	0x04
	.zero		1


	//   ....[79]....
        /*05f8*/ 	.word	0x000051e0
        /*05fc*/ 	.word	0x000000ff
        /*0600*/ 	.word	0x00000050
        /*0604*/ 	.short	0x010a
        /*0606*/ 	.byte	0x04
	.zero		1


	//   ....[80]....
        /*0608*/ 	.word	0x00005220
        /*060c*/ 	.word	0x00000000
        /*0610*/ 	.word	0x00000058
        /*0614*/ 	.short	0x010a
        /*0616*/ 	.byte	0xff
	.zero		1


	//   ....[81]....
        /*0618*/ 	.word	0x00005550
        /*061c*/ 	.word	0x00000000
        /*0620*/ 	.word	0x00000070
        /*0624*/ 	.short	0x010a
        /*0626*/ 	.byte	0xff
	.zero		1


	//   ....[82]....
        /*0628*/ 	.word	0x00005660
        /*062c*/ 	.word	0x00000000
        /*0630*/ 	.word	0x00000000
        /*0634*/ 	.short	0x0101
        /*0636*/ 	.byte	0xff
	.zero		1


	//   ....[83]....
        /*0638*/ 	.word	0x000060b0
        /*063c*/ 	.word	0x000000ff
        /*0640*/ 	.word	0x00000020
        /*0644*/ 	.short	0x010a
        /*0646*/ 	.byte	0x24
	.zero		1


	//   ....[84]....
        /*0648*/ 	.word	0x000060f0
        /*064c*/ 	.word	0x00000058
        /*0650*/ 	.word	0x00000090
        /*0654*/ 	.short	0x010a
        /*0656*/ 	.byte	0xff
	.zero		1


	//   ....[85]....
        /*0658*/ 	.word	0x000061e0
        /*065c*/ 	.word	0x000000ff
        /*0660*/ 	.word	0x00000020
        /*0664*/ 	.short	0x010a
        /*0666*/ 	.byte	0x24
	.zero		1


	//   ....[86]....
        /*0668*/ 	.word	0x000062d0
        /*066c*/ 	.word	0x00000058
        /*0670*/ 	.word	0x00000090
        /*0674*/ 	.short	0x010a
        /*0676*/ 	.byte	0xff
	.zero		1


	//   ....[87]....
        /*0678*/ 	.word	0x00006aa0
        /*067c*/ 	.word	0x00000000
        /*0680*/ 	.word	0x00000000
        /*0684*/ 	.short	0x0101
        /*0686*/ 	.byte	0xff
	.zero		1


	//   ....[88]....
        /*0688*/ 	.word	0x00006ab0
        /*068c*/ 	.word	0x00000003
        /*0690*/ 	.word	0x00000020
        /*0694*/ 	.short	0x010a
        /*0696*/ 	.byte	0xff
	.zero		1


	//   ....[89]....
        /*0698*/ 	.word	0x00006b90
        /*069c*/ 	.word	0x00000003
        /*06a0*/ 	.word	0x00000020
        /*06a4*/ 	.short	0x010a
        /*06a6*/ 	.byte	0xff
	.zero		1


	//   ....[90]....
        /*06a8*/ 	.word	0x000073f0
        /*06ac*/ 	.word	0x0000005b
        /*06b0*/ 	.word	0x00000000
        /*06b4*/ 	.short	0x0101
        /*06b6*/ 	.byte	0xff
	.zero		1


	//   ....[91]....
        /*06b8*/ 	.word	0x00007410
        /*06bc*/ 	.word	0x0000005c
        /*06c0*/ 	.word	0x00000020
        /*06c4*/ 	.short	0x010a
        /*06c6*/ 	.byte	0xff
	.zero		1


	//   ....[92]....
        /*06c8*/ 	.word	0x000074e0
        /*06cc*/ 	.word	0x0000005c
        /*06d0*/ 	.word	0x00000020
        /*06d4*/ 	.short	0x010a
        /*06d6*/ 	.byte	0xff
	.zero		1


	//   ....[93]....
        /*06d8*/ 	.word	0x00007d40
        /*06dc*/ 	.word	0x0000005b
        /*06e0*/ 	.word	0x00000000
        /*06e4*/ 	.short	0x0101
        /*06e6*/ 	.byte	0xff
	.zero		1


	//   ....[94]....
        /*06e8*/ 	.word	0x00007d60
        /*06ec*/ 	.word	0x0000005c
        /*06f0*/ 	.word	0x00000020
        /*06f4*/ 	.short	0x010a
        /*06f6*/ 	.byte	0xff
	.zero		1


	//   ....[95]....
        /*06f8*/ 	.word	0x00007e30
        /*06fc*/ 	.word	0x0000005c
        /*0700*/ 	.word	0x00000020
        /*0704*/ 	.short	0x010a
        /*0706*/ 	.byte	0xff
	.zero		1


	//   ....[96]....
        /*0708*/ 	.word	0x00008300
        /*070c*/ 	.word	0x000000ff
        /*0710*/ 	.word	0x00000000
        /*0714*/ 	.short	0x0101
        /*0716*/ 	.byte	0x04
	.zero		1


	//   ....[97]....
        /*0718*/ 	.word	0x000086f0
        /*071c*/ 	.word	0x00000002
        /*0720*/ 	.word	0x00000000
        /*0724*/ 	.short	0x0101
        /*0726*/ 	.byte	0xff
	.zero		1


	//   ....[98]....
        /*0728*/ 	.word	0x00008960
        /*072c*/ 	.word	0x000000ff
        /*0730*/ 	.word	0x00000000
        /*0734*/ 	.short	0x0101
        /*0736*/ 	.byte	0x04
	.zero		1


	//   ....[99]....
        /*0738*/ 	.word	0x00008980
        /*073c*/ 	.word	0x00000003
        /*0740*/ 	.word	0x000000e0
        /*0744*/ 	.short	0x010a
        /*0746*/ 	.byte	0xff
	.zero		1


	//   ....[100]....
        /*0748*/ 	.word	0x000089e0
        /*074c*/ 	.word	0x00000002
        /*0750*/ 	.word	0x00000010
        /*0754*/ 	.short	0x010a
        /*0756*/ 	.byte	0xff
	.zero		1


	//   ....[101]....
        /*0758*/ 	.word	0x00008a40
        /*075c*/ 	.word	0x00000002
        /*0760*/ 	.word	0x00000010
        /*0764*/ 	.short	0x010a
        /*0766*/ 	.byte	0xff
	.zero		1


	//   ....[102]....
        /*0768*/ 	.word	0x00008a90
        /*076c*/ 	.word	0x00000002
        /*0770*/ 	.word	0x00000070
        /*0774*/ 	.short	0x010a
        /*0776*/ 	.byte	0xff
	.zero		1


	//   ....[103]....
        /*0778*/ 	.word	0x00008af0
        /*077c*/ 	.word	0x00000000
        /*0780*/ 	.word	0x00000000
        /*0784*/ 	.short	0x010a
        /*0786*/ 	.byte	0xff
	.zero		1


	//   ....[104]....
        /*0788*/ 	.word	0x00008b40
        /*078c*/ 	.word	0x00000000
        /*0790*/ 	.word	0x000000d0
        /*0794*/ 	.short	0x010a
        /*0796*/ 	.byte	0xff
	.zero		1


	//   ....[105]....
        /*0798*/ 	.word	0x00008ba0
        /*079c*/ 	.word	0x00000000
        /*07a0*/ 	.word	0x00000080
        /*07a4*/ 	.short	0x010a
        /*07a6*/ 	.byte	0xff
	.zero		1


	//   ....[106]....
        /*07a8*/ 	.word	0x00008bf0
        /*07ac*/ 	.word	0x00000000
        /*07b0*/ 	.word	0x00000070
        /*07b4*/ 	.short	0x010a
        /*07b6*/ 	.byte	0xff
	.zero		1


	//   ....[107]....
        /*07b8*/ 	.word	0x00008c50
        /*07bc*/ 	.word	0x00000000
        /*07c0*/ 	.word	0x00000080
        /*07c4*/ 	.short	0x010a
        /*07c6*/ 	.byte	0xff
	.zero		1


	//   ....[108]....
        /*07c8*/ 	.word	0x00008ca0
        /*07cc*/ 	.word	0x00000000
        /*07d0*/ 	.word	0x00000070
        /*07d4*/ 	.short	0x010a
        /*07d6*/ 	.byte	0xff
	.zero		1


	//   ....[109]....
        /*07d8*/ 	.word	0x00008d10
        /*07dc*/ 	.word	0x00000003
        /*07e0*/ 	.word	0x000000b0
        /*07e4*/ 	.short	0x010a
        /*07e6*/ 	.byte	0xff
	.zero		1


	//   ....[110]....
        /*07e8*/ 	.word	0x00008d70
        /*07ec*/ 	.word	0x00000000
        /*07f0*/ 	.word	0x00000000
        /*07f4*/ 	.short	0x010a
        /*07f6*/ 	.byte	0xff
	.zero		1


	//   ....[111]....
        /*07f8*/ 	.word	0x00008dd0
        /*07fc*/ 	.word	0x00000000
        /*0800*/ 	.word	0x00000000
        /*0804*/ 	.short	0x010a
        /*0806*/ 	.byte	0xff
	.zero		1


	//   ....[112]....
        /*0808*/ 	.word	0x00008e30
        /*080c*/ 	.word	0x00000000
        /*0810*/ 	.word	0x00000000
        /*0814*/ 	.short	0x010a
        /*0816*/ 	.byte	0xff
	.zero		1


	//   ....[113]....
        /*0818*/ 	.word	0x00008e90
        /*081c*/ 	.word	0x00000000
        /*0820*/ 	.word	0x00000000
        /*0824*/ 	.short	0x010a
        /*0826*/ 	.byte	0xff
	.zero		1


	//   ....[114]....
        /*0828*/ 	.word	0x00008ef0
        /*082c*/ 	.word	0x00000000
        /*0830*/ 	.word	0x00000000
        /*0834*/ 	.short	0x010a
        /*0836*/ 	.byte	0xff
	.zero		1


	//   ....[115]....
        /*0838*/ 	.word	0x00008f40
        /*083c*/ 	.word	0x00000000
        /*0840*/ 	.word	0x00000070
        /*0844*/ 	.short	0x010a
        /*0846*/ 	.byte	0xff
	.zero		1


	//   ....[116]....
        /*0848*/ 	.word	0x00008fa0
        /*084c*/ 	.word	0x00000000
        /*0850*/ 	.word	0x00000068
        /*0854*/ 	.short	0x010a
        /*0856*/ 	.byte	0xff
	.zero		1


	//   ....[117]....
        /*0858*/ 	.word	0x00009000
        /*085c*/ 	.word	0x00000003
        /*0860*/ 	.word	0x00000040
        /*0864*/ 	.short	0x010a
        /*0866*/ 	.byte	0xff
	.zero		1


	//   ....[118]....
        /*0868*/ 	.word	0x00009060
        /*086c*/ 	.word	0x00000003
        /*0870*/ 	.word	0x00000048
        /*0874*/ 	.short	0x010a
        /*0876*/ 	.byte	0xff
	.zero		1


	//   ....[119]....
        /*0878*/ 	.word	0x000090c0
        /*087c*/ 	.word	0x00000003
        /*0880*/ 	.word	0x00000050
        /*0884*/ 	.short	0x010a
        /*0886*/ 	.byte	0xff
	.zero		1


	//   ....[120]....
        /*0888*/ 	.word	0x00009120
        /*088c*/ 	.word	0x00000003
        /*0890*/ 	.word	0x00000058
        /*0894*/ 	.short	0x010a
        /*0896*/ 	.byte	0xff
	.zero		1


	//   ....[121]....
        /*0898*/ 	.word	0x00009180
        /*089c*/ 	.word	0x00000000
        /*08a0*/ 	.word	0x00000040
        /*08a4*/ 	.short	0x010a
        /*08a6*/ 	.byte	0xff
	.zero		1


	//   ....[122]....
        /*08a8*/ 	.word	0x000091e0
        /*08ac*/ 	.word	0x00000000
        /*08b0*/ 	.word	0x00000048
        /*08b4*/ 	.short	0x010a
        /*08b6*/ 	.byte	0xff
	.zero		1


	//   ....[123]....
        /*08b8*/ 	.word	0x00009240
        /*08bc*/ 	.word	0x00000000
        /*08c0*/ 	.word	0x00000050
        /*08c4*/ 	.short	0x010a
        /*08c6*/ 	.byte	0xff
	.zero		1


	//   ....[124]....
        /*08c8*/ 	.word	0x00009290
        /*08cc*/ 	.word	0x00000000
        /*08d0*/ 	.word	0x00000070
        /*08d4*/ 	.short	0x010a
        /*08d6*/ 	.byte	0xff
	.zero		1


	//   ....[125]....
        /*08d8*/ 	.word	0x000092f0
        /*08dc*/ 	.word	0x00000000
        /*08e0*/ 	.word	0x00000020
        /*08e4*/ 	.short	0x010a
        /*08e6*/ 	.byte	0xff
	.zero		1


	//   ....[126]....
        /*08e8*/ 	.word	0x00009340
        /*08ec*/ 	.word	0x00000058
        /*08f0*/ 	.word	0x00000090
        /*08f4*/ 	.short	0x010a
        /*08f6*/ 	.byte	0xff
	.zero		1


	//   ....[127]....
        /*08f8*/ 	.word	0x00009390
        /*08fc*/ 	.word	0x00000003
        /*0900*/ 	.word	0x00000020
        /*0904*/ 	.short	0x010a
        /*0906*/ 	.byte	0xff
	.zero		1


	//   ....[128]....
        /*0908*/ 	.word	0x000093e0
        /*090c*/ 	.word	0x0000005c
        /*0910*/ 	.word	0x00000020
        /*0914*/ 	.short	0x010a
        /*0916*/ 	.byte	0xff
	.zero		1


	//   ....[129]....
        /*0918*/ 	.word	0x00009430
        /*091c*/ 	.word	0x0000005c
        /*0920*/ 	.word	0x00000020
        /*0924*/ 	.short	0x010a
        /*0926*/ 	.byte	0xff
	.zero		1


	//----- nvinfo : EIATTR_NUM_MBARRIERS
	.align		4
.L_47:
        /*0928*/ 	.byte	0x03, 0x38
        /*092a*/ 	.short	0x001e


	//----- nvinfo : EIATTR_EXIT_INSTR_OFFSETS
	.align		4
        /*092c*/ 	.byte	0x04, 0x1c
        /*092e*/ 	.short	(.L_49 - .L_48)


	//   ....[0]....
.L_48:
        /*0930*/ 	.word	0x00002850


	//   ....[1]....
        /*0934*/ 	.word	0x00002d40


	//   ....[2]....
        /*0938*/ 	.word	0x00002da0


	//   ....[3]....
        /*093c*/ 	.word	0x000041e0


	//   ....[4]....
        /*0940*/ 	.word	0x00005250


	//   ....[5]....
        /*0944*/ 	.word	0x00005290


	//   ....[6]....
        /*0948*/ 	.word	0x00008850


	//   ....[7]....
        /*094c*/ 	.word	0x000088d0


	//   ....[8]....
        /*0950*/ 	.word	0x00008900


	//   ....[9]....
        /*0954*/ 	.word	0x00008970


	//----- nvinfo : EIATTR_MAX_THREADS
	.align		4
.L_49:
        /*0958*/ 	.byte	0x04, 0x05
        /*095a*/ 	.short	(.L_51 - .L_50)
.L_50:
        /*095c*/ 	.word	0x00000100
        /*0960*/ 	.word	0x00000001
        /*0964*/ 	.word	0x00000001


	//----- nvinfo : EIATTR_CRS_STACK_SIZE
	.align		4
.L_51:
        /*0968*/ 	.byte	0x04, 0x1e
        /*096a*/ 	.short	(.L_53 - .L_52)
.L_52:
        /*096c*/ 	.word	0x00000000


	//----- nvinfo : EIATTR_CBANK_PARAM_SIZE
	.align		4
.L_53:
        /*0970*/ 	.byte	0x03, 0x19
        /*0972*/ 	.short	0x0800


	//----- nvinfo : EIATTR_PARAM_CBANK
	.align		4
        /*0974*/ 	.byte	0x04, 0x0a
        /*0976*/ 	.short	(.L_55 - .L_54)
	.align		4
.L_54:
        /*0978*/ 	.word	index@(.nv.constant0._ZN7cutlass13device_kernelINS_4gemm6kernel13GemmUniversalIN4cute5tupleIJiiiiEEENS1_10collective13CollectiveMmaINS1_35MainloopSm100TmaUmmaWarpSpecializedILi2ELi2ELi4ENS5_IJNS4_1CILi1EEESB_SB_EEEEENS5_IJNSA_ILi128EEENSA_ILi64EEESE_EEENS_10tfloat32_tENS5_IJlSB_lEEESH_SI_NS4_8TiledMMAINS4_8MMA_AtomIJNS4_17SM100_MMA_TF32_SSISH_SH_fLi128ELi64ELNS4_4UMMA5MajorE0ELSN_0ELNSM_7ScaleInE0ELSO_0EEEEEENS4_6LayoutISC_NS5_IJNSA_ILi0EEESS_SS_EEEEENS5_IJNS4_10UnderscoreESV_SV_EEEEENS4_13SM90_TMA_LOADENS4_14ComposedLayoutINS4_7SwizzleILi3ELi4ELi3EEENS4_18smem_ptr_flag_bitsILi32EEENSR_INS5_IJNSA_ILi8EEENSA_ILi32EEEEEENS5_IJS15_SB_EEEEEEEvNS4_8identityESY_S19_vS1A_EENS_8epilogue10collective18CollectiveEpilogueINS1C_23Sm100TmaWarpSpecializedILi4ELi2ELi16ELb1ELb0EEEJSG_NS5_IJNSR_ISE_SB_EENSR_INSA_ILi16EEESB_EEEEESH_SI_SH_SI_NS1C_6fusion15FusionCallbacksIS1G_NS1L_17LinearCombinationISH_fSH_fLNS_15FloatRoundStyleE2EEESG_S1K_JEEENS4_5SM1004TMEM4LOAD26SM100_TMEM_LOAD_32dp32b16xESY_NSZ_INS10_ILi2ELi4ELi3EEES13_NSR_INS5_IJS14_S1I_EEENS5_IJS1I_SB_EEEEEEENS4_39AutoVectorizingCopyWithAssumedAlignmentILi128EEENS4_14SM90_TMA_STOREES1Z_S21_S21_EEEvvEEEEvNT_6ParamsE)
        /*097c*/ 	.short	0x0380
        /*097e*/ 	.short	0x0800


	//----- nvinfo : EIATTR_SW_WAR
	.align		4
.L_55:
        /*0980*/ 	.byte	0x04, 0x36
        /*0982*/ 	.short	(.L_57 - .L_56)
.L_56:
        /*0984*/ 	.word	0x00000008
.L_57:


//--------------------- .nv.callgraph             --------------------------
	.section	.nv.callgraph,"",@"SHT_CUDA_CALLGRAPH"
	.align	4
	.sectionentsize	8
	.align		4
        /*0000*/ 	.word	0x00000000
	.align		4
        /*0004*/ 	.word	0xffffffff
	.align		4
        /*0008*/ 	.word	index@(_ZN7cutlass13device_kernelINS_4gemm6kernel13GemmUniversalIN4cute5tupleIJiiiiEEENS1_10collective13CollectiveMmaINS1_35MainloopSm100TmaUmmaWarpSpecializedILi2ELi2ELi4ENS5_IJNS4_1CILi1EEESB_SB_EEEEENS5_IJNSA_ILi128EEENSA_ILi64EEESE_EEENS_10tfloat32_tENS5_IJlSB_lEEESH_SI_NS4_8TiledMMAINS4_8MMA_AtomIJNS4_17SM100_MMA_TF32_SSISH_SH_fLi128ELi64ELNS4_4UMMA5MajorE0ELSN_0ELNSM_7ScaleInE0ELSO_0EEEEEENS4_6LayoutISC_NS5_IJNSA_ILi0EEESS_SS_EEEEENS5_IJNS4_10UnderscoreESV_SV_EEEEENS4_13SM90_TMA_LOADENS4_14ComposedLayoutINS4_7SwizzleILi3ELi4ELi3EEENS4_18smem_ptr_flag_bitsILi32EEENSR_INS5_IJNSA_ILi8EEENSA_ILi32EEEEEENS5_IJS15_SB_EEEEEEEvNS4_8identityESY_S19_vS1A_EENS_8epilogue10collective18CollectiveEpilogueINS1C_23Sm100TmaWarpSpecializedILi4ELi2ELi16ELb1ELb0EEEJSG_NS5_IJNSR_ISE_SB_EENSR_INSA_ILi16EEESB_EEEEESH_SI_SH_SI_NS1C_6fusion15FusionCallbacksIS1G_NS1L_17LinearCombinationISH_fSH_fLNS_15FloatRoundStyleE2EEESG_S1K_JEEENS4_5SM1004TMEM4LOAD26SM100_TMEM_LOAD_32dp32b16xESY_NSZ_INS10_ILi2ELi4ELi3EEES13_NSR_INS5_IJS14_S1I_EEENS5_IJS1I_SB_EEEEEEENS4_39AutoVectorizingCopyWithAssumedAlignmentILi128EEENS4_14SM90_TMA_STOREES1Z_S21_S21_EEEvvEEEEvNT_6ParamsE)
	.align		4
        /*000c*/ 	.word	index@(__assertfail)
	.align		4
        /*0010*/ 	.word	0x00000000
	.align		4
        /*0014*/ 	.word	0xfffffffe
	.align		4
        /*0018*/ 	.word	0x00000000
	.align		4
        /*001c*/ 	.word	0xfffffffd
	.align		4
        /*0020*/ 	.word	0x00000000
	.align		4
        /*0024*/ 	.word	0xfffffffc


//--------------------- .nv.constant4             --------------------------
	.section	.nv.constant4,"a",@progbits
	.align	8
	.align		8
.nv.constant4:
        /*0000*/ 	.dword	__assertfail
	.align		8
        /*0008*/ 	.dword	__unnamed_1
	.align		8
        /*0010*/ 	.dword	__unnamed_2
	.align		8
        /*0018*/ 	.dword	_ZN40_INTERNAL_b13933e7_4_k_cu_96480525_248654cuda3std3__45__cpo5beginE
	.align		8
        /*0020*/ 	.dword	_ZN40_INTERNAL_b13933e7_4_k_cu_96480525_248654cuda3std3__45__cpo3endE
	.align		8
        /*0028*/ 	.dword	_ZN40_INTERNAL_b13933e7_4_k_cu_96480525_248654cuda3std3__45__cpo6cbeginE
	.align		8
        /*0030*/ 	.dword	_ZN40_INTERNAL_b13933e7_4_k_cu_96480525_248654cuda3std3__45__cpo4cendE
	.align		8
        /*0038*/ 	.dword	_ZN40_INTERNAL_b13933e7_4_k_cu_96480525_248654cuda3std3__442_GLOBAL__N__b13933e7_4_k_cu_96480525_248656ignoreE
	.align		8
        /*0040*/ 	.dword	_ZN40_INTERNAL_b13933e7_4_k_cu_96480525_248654cuda3std3__419piecewise_constructE
	.align		8
        /*0048*/ 	.dword	_ZN40_INTERNAL_b13933e7_4_k_cu_96480525_248654cuda3std3__48in_placeE
	.align		8
        /*0050*/ 	.dword	_ZN40_INTERNAL_b13933e7_4_k_cu_96480525_248654cuda3std6ranges3__45__cpo4swapE
	.align		8
        /*0058*/ 	.dword	_ZN40_INTERNAL_b13933e7_4_k_cu_96480525_248654cuda3std6ranges3__45__cpo9iter_moveE
	.align		8
        /*0060*/ 	.dword	_ZN40_INTERNAL_b13933e7_4_k_cu_96480525_248654cute7productE
	.align		8
        /*0068*/ 	.dword	_ZN40_INTERNAL_b13933e7_4_k_cu_96480525_248654cute1_E
	.align		8
        /*0070*/ 	.dword	$str$25
	.align		8
        /*0078*/ 	.dword	$str$26
	.align		8
        /*0080*/ 	.dword	$str$27
	.align		8
        /*0088*/ 	.dword	$str$28


//--------------------- .text._ZN7cutlass13device_kernelINS_4gemm6kernel13GemmUniversalIN4cute5tupleIJiiiiEEENS1_10collective13CollectiveMmaINS1_35MainloopSm100TmaUmmaWarpSpecializedILi2ELi2ELi4ENS5_IJNS4_1CILi1EEESB_SB_EEEEENS5_IJNSA_ILi128EEENSA_ILi64EEESE_EEENS_10tfloat32_tENS5_IJlSB_lEEESH_SI_NS4_8TiledMMAINS4_8MMA_AtomIJNS4_17SM100_MMA_TF32_SSISH_SH_fLi128ELi64ELNS4_4UMMA5MajorE0ELSN_0ELNSM_7ScaleInE0ELSO_0EEEEEENS4_6LayoutISC_NS5_IJNSA_ILi0EEESS_SS_EEEEENS5_IJNS4_10UnderscoreESV_SV_EEEEENS4_13SM90_TMA_LOADENS4_14ComposedLayoutINS4_7SwizzleILi3ELi4ELi3EEENS4_18smem_ptr_flag_bitsILi32EEENSR_INS5_IJNSA_ILi8EEENSA_ILi32EEEEEENS5_IJS15_SB_EEEEEEEvNS4_8identityESY_S19_vS1A_EENS_8epilogue10collective18CollectiveEpilogueINS1C_23Sm100TmaWarpSpecializedILi4ELi2ELi16ELb1ELb0EEEJSG_NS5_IJNSR_ISE_SB_EENSR_INSA_ILi16EEESB_EEEEESH_SI_SH_SI_NS1C_6fusion15FusionCallbacksIS1G_NS1L_17LinearCombinationISH_fSH_fLNS_15FloatRoundStyleE2EEESG_S1K_JEEENS4_5SM1004TMEM4LOAD26SM100_TMEM_LOAD_32dp32b16xESY_NSZ_INS10_ILi2ELi4ELi3EEES13_NSR_INS5_IJS14_S1I_EEENS5_IJS1I_SB_EEEEEEENS4_39AutoVectorizingCopyWithAssumedAlignmentILi128EEENS4_14SM90_TMA_STOREES1Z_S21_S21_EEEvvEEEEvNT_6ParamsE --------------------------
	.section	.text._ZN7cutlass13device_kernelINS_4gemm6kernel13GemmUniversalIN4cute5tupleIJiiiiEEENS1_10collective13CollectiveMmaINS1_35MainloopSm100TmaUmmaWarpSpecializedILi2ELi2ELi4ENS5_IJNS4_1CILi1EEESB_SB_EEEEENS5_IJNSA_ILi128EEENSA_ILi64EEESE_EEENS_10tfloat32_tENS5_IJlSB_lEEESH_SI_NS4_8TiledMMAINS4_8MMA_AtomIJNS4_17SM100_MMA_TF32_SSISH_SH_fLi128ELi64ELNS4_4UMMA5MajorE0ELSN_0ELNSM_7ScaleInE0ELSO_0EEEEEENS4_6LayoutISC_NS5_IJNSA_ILi0EEESS_SS_EEEEENS5_IJNS4_10UnderscoreESV_SV_EEEEENS4_13SM90_TMA_LOADENS4_14ComposedLayoutINS4_7SwizzleILi3ELi4ELi3EEENS4_18smem_ptr_flag_bitsILi32EEENSR_INS5_IJNSA_ILi8EEENSA_ILi32EEEEEENS5_IJS15_SB_EEEEEEEvNS4_8identityESY_S19_vS1A_EENS_8epilogue10collective18CollectiveEpilogueINS1C_23Sm100TmaWarpSpecializedILi4ELi2ELi16ELb1ELb0EEEJSG_NS5_IJNSR_ISE_SB_EENSR_INSA_ILi16EEESB_EEEEESH_SI_SH_SI_NS1C_6fusion15FusionCallbacksIS1G_NS1L_17LinearCombinationISH_fSH_fLNS_15FloatRoundStyleE2EEESG_S1K_JEEENS4_5SM1004TMEM4LOAD26SM100_TMEM_LOAD_32dp32b16xESY_NSZ_INS10_ILi2ELi4ELi3EEES13_NSR_INS5_IJS14_S1I_EEENS5_IJS1I_SB_EEEEEEENS4_39AutoVectorizingCopyWithAssumedAlignmentILi128EEENS4_14SM90_TMA_STOREES1Z_S21_S21_EEEvvEEEEvNT_6ParamsE,"ax",@progbits
	.align	128
.text._ZN7cutlass13device_kernelINS_4gemm6kernel13GemmUniversalIN4cute5tupleIJiiiiEEENS1_10collective13CollectiveMmaINS1_35MainloopSm100TmaUmmaWarpSpecializedILi2ELi2ELi4ENS5_IJNS4_1CILi1EEESB_SB_EEEEENS5_IJNSA_ILi128EEENSA_ILi64EEESE_EEENS_10tfloat32_tENS5_IJlSB_lEEESH_SI_NS4_8TiledMMAINS4_8MMA_AtomIJNS4_17SM100_MMA_TF32_SSISH_SH_fLi128ELi64ELNS4_4UMMA5MajorE0ELSN_0ELNSM_7ScaleInE0ELSO_0EEEEEENS4_6LayoutISC_NS5_IJNSA_ILi0EEESS_SS_EEEEENS5_IJNS4_10UnderscoreESV_SV_EEEEENS4_13SM90_TMA_LOADENS4_14ComposedLayoutINS4_7SwizzleILi3ELi4ELi3EEENS4_18smem_ptr_flag_bitsILi32EEENSR_INS5_IJNSA_ILi8EEENSA_ILi32EEEEEENS5_IJS15_SB_EEEEEEEvNS4_8identityESY_S19_vS1A_EENS_8epilogue10collective18CollectiveEpilogueINS1C_23Sm100TmaWarpSpecializedILi4ELi2ELi16ELb1ELb0EEEJSG_NS5_IJNSR_ISE_SB_EENSR_INSA_ILi16EEESB_EEEEESH_SI_SH_SI_NS1C_6fusion15FusionCallbacksIS1G_NS1L_17LinearCombinationISH_fSH_fLNS_15FloatRoundStyleE2EEESG_S1K_JEEENS4_5SM1004TMEM4LOAD26SM100_TMEM_LOAD_32dp32b16xESY_NSZ_INS10_ILi2ELi4ELi3EEES13_NSR_INS5_IJS14_S1I_EEENS5_IJS1I_SB_EEEEEEENS4_39AutoVectorizingCopyWithAssumedAlignmentILi128EEENS4_14SM90_TMA_STOREES1Z_S21_S21_EEEvvEEEEvNT_6ParamsE:
        .type           _ZN7cutlass13device_kernelINS_4gemm6kernel13GemmUniversalIN4cute5tupleIJiiiiEEENS1_10collective13CollectiveMmaINS1_35MainloopSm100TmaUmmaWarpSpecializedILi2ELi2ELi4ENS5_IJNS4_1CILi1EEESB_SB_EEEEENS5_IJNSA_ILi128EEENSA_ILi64EEESE_EEENS_10tfloat32_tENS5_IJlSB_lEEESH_SI_NS4_8TiledMMAINS4_8MMA_AtomIJNS4_17SM100_MMA_TF32_SSISH_SH_fLi128ELi64ELNS4_4UMMA5MajorE0ELSN_0ELNSM_7ScaleInE0ELSO_0EEEEEENS4_6LayoutISC_NS5_IJNSA_ILi0EEESS_SS_EEEEENS5_IJNS4_10UnderscoreESV_SV_EEEEENS4_13SM90_TMA_LOADENS4_14ComposedLayoutINS4_7SwizzleILi3ELi4ELi3EEENS4_18smem_ptr_flag_bitsILi32EEENSR_INS5_IJNSA_ILi8EEENSA_ILi32EEEEEENS5_IJS15_SB_EEEEEEEvNS4_8identityESY_S19_vS1A_EENS_8epilogue10collective18CollectiveEpilogueINS1C_23Sm100TmaWarpSpecializedILi4ELi2ELi16ELb1ELb0EEEJSG_NS5_IJNSR_ISE_SB_EENSR_INSA_ILi16EEESB_EEEEESH_SI_SH_SI_NS1C_6fusion15FusionCallbacksIS1G_NS1L_17LinearCombinationISH_fSH_fLNS_15FloatRoundStyleE2EEESG_S1K_JEEENS4_5SM1004TMEM4LOAD26SM100_TMEM_LOAD_32dp32b16xESY_NSZ_INS10_ILi2ELi4ELi3EEES13_NSR_INS5_IJS14_S1I_EEENS5_IJS1I_SB_EEEEEEENS4_39AutoVectorizingCopyWithAssumedAlignmentILi128EEENS4_14SM90_TMA_STOREES1Z_S21_S21_EEEvvEEEEvNT_6ParamsE,@function
        .size           _ZN7cutlass13device_kernelINS_4gemm6kernel13GemmUniversalIN4cute5tupleIJiiiiEEENS1_10collective13CollectiveMmaINS1_35MainloopSm100TmaUmmaWarpSpecializedILi2ELi2ELi4ENS5_IJNS4_1CILi1EEESB_SB_EEEEENS5_IJNSA_ILi128EEENSA_ILi64EEESE_EEENS_10tfloat32_tENS5_IJlSB_lEEESH_SI_NS4_8TiledMMAINS4_8MMA_AtomIJNS4_17SM100_MMA_TF32_SSISH_SH_fLi128ELi64ELNS4_4UMMA5MajorE0ELSN_0ELNSM_7ScaleInE0ELSO_0EEEEEENS4_6LayoutISC_NS5_IJNSA_ILi0EEESS_SS_EEEEENS5_IJNS4_10UnderscoreESV_SV_EEEEENS4_13SM90_TMA_LOADENS4_14ComposedLayoutINS4_7SwizzleILi3ELi4ELi3EEENS4_18smem_ptr_flag_bitsILi32EEENSR_INS5_IJNSA_ILi8EEENSA_ILi32EEEEEENS5_IJS15_SB_EEEEEEEvNS4_8identityESY_S19_vS1A_EENS_8epilogue10collective18CollectiveEpilogueINS1C_23Sm100TmaWarpSpecializedILi4ELi2ELi16ELb1ELb0EEEJSG_NS5_IJNSR_ISE_SB_EENSR_INSA_ILi16EEESB_EEEEESH_SI_SH_SI_NS1C_6fusion15FusionCallbacksIS1G_NS1L_17LinearCombinationISH_fSH_fLNS_15FloatRoundStyleE2EEESG_S1K_JEEENS4_5SM1004TMEM4LOAD26SM100_TMEM_LOAD_32dp32b16xESY_NSZ_INS10_ILi2ELi4ELi3EEES13_NSR_INS5_IJS14_S1I_EEENS5_IJS1I_SB_EEEEEEENS4_39AutoVectorizingCopyWithAssumedAlignmentILi128EEENS4_14SM90_TMA_STOREES1Z_S21_S21_EEEvvEEEEvNT_6ParamsE,(.L_x_174 - _ZN7cutlass13device_kernelINS_4gemm6kernel13GemmUniversalIN4cute5tupleIJiiiiEEENS1_10collective13CollectiveMmaINS1_35MainloopSm100TmaUmmaWarpSpecializedILi2ELi2ELi4ENS5_IJNS4_1CILi1EEESB_SB_EEEEENS5_IJNSA_ILi128EEENSA_ILi64EEESE_EEENS_10tfloat32_tENS5_IJlSB_lEEESH_SI_NS4_8TiledMMAINS4_8MMA_AtomIJNS4_17SM100_MMA_TF32_SSISH_SH_fLi128ELi64ELNS4_4UMMA5MajorE0ELSN_0ELNSM_7ScaleInE0ELSO_0EEEEEENS4_6LayoutISC_NS5_IJNSA_ILi0EEESS_SS_EEEEENS5_IJNS4_10UnderscoreESV_SV_EEEEENS4_13SM90_TMA_LOADENS4_14ComposedLayoutINS4_7SwizzleILi3ELi4ELi3EEENS4_18smem_ptr_flag_bitsILi32EEENSR_INS5_IJNSA_ILi8EEENSA_ILi32EEEEEENS5_IJS15_SB_EEEEEEEvNS4_8identityESY_S19_vS1A_EENS_8epilogue10collective18CollectiveEpilogueINS1C_23Sm100TmaWarpSpecializedILi4ELi2ELi16ELb1ELb0EEEJSG_NS5_IJNSR_ISE_SB_EENSR_INSA_ILi16EEESB_EEEEESH_SI_SH_SI_NS1C_6fusion15FusionCallbacksIS1G_NS1L_17LinearCombinationISH_fSH_fLNS_15FloatRoundStyleE2EEESG_S1K_JEEENS4_5SM1004TMEM4LOAD26SM100_TMEM_LOAD_32dp32b16xESY_NSZ_INS10_ILi2ELi4ELi3EEES13_NSR_INS5_IJS14_S1I_EEENS5_IJS1I_SB_EEEEEEENS4_39AutoVectorizingCopyWithAssumedAlignmentILi128EEENS4_14SM90_TMA_STOREES1Z_S21_S21_EEEvvEEEEvNT_6ParamsE)
        .other          _ZN7cutlass13device_kernelINS_4gemm6kernel13GemmUniversalIN4cute5tupleIJiiiiEEENS1_10collective13CollectiveMmaINS1_35MainloopSm100TmaUmmaWarpSpecializedILi2ELi2ELi4ENS5_IJNS4_1CILi1EEESB_SB_EEEEENS5_IJNSA_ILi128EEENSA_ILi64EEESE_EEENS_10tfloat32_tENS5_IJlSB_lEEESH_SI_NS4_8TiledMMAINS4_8MMA_AtomIJNS4_17SM100_MMA_TF32_SSISH_SH_fLi128ELi64ELNS4_4UMMA5MajorE0ELSN_0ELNSM_7ScaleInE0ELSO_0EEEEEENS4_6LayoutISC_NS5_IJNSA_ILi0EEESS_SS_EEEEENS5_IJNS4_10UnderscoreESV_SV_EEEEENS4_13SM90_TMA_LOADENS4_14ComposedLayoutINS4_7SwizzleILi3ELi4ELi3EEENS4_18smem_ptr_flag_bitsILi32EEENSR_INS5_IJNSA_ILi8EEENSA_ILi32EEEEEENS5_IJS15_SB_EEEEEEEvNS4_8identityESY_S19_vS1A_EENS_8epilogue10collective18CollectiveEpilogueINS1C_23Sm100TmaWarpSpecializedILi4ELi2ELi16ELb1ELb0EEEJSG_NS5_IJNSR_ISE_SB_EENSR_INSA_ILi16EEESB_EEEEESH_SI_SH_SI_NS1C_6fusion15FusionCallbacksIS1G_NS1L_17LinearCombinationISH_fSH_fLNS_15FloatRoundStyleE2EEESG_S1K_JEEENS4_5SM1004TMEM4LOAD26SM100_TMEM_LOAD_32dp32b16xESY_NSZ_INS10_ILi2ELi4ELi3EEES13_NSR_INS5_IJS14_S1I_EEENS5_IJS1I_SB_EEEEEEENS4_39AutoVectorizingCopyWithAssumedAlignmentILi128EEENS4_14SM90_TMA_STOREES1Z_S21_S21_EEEvvEEEEvNT_6ParamsE,@"STO_CUDA_ENTRY STV_DEFAULT"
_ZN7cutlass13device_kernelINS_4gemm6kernel13GemmUniversalIN4cute5tupleIJiiiiEEENS1_10collective13CollectiveMmaINS1_35MainloopSm100TmaUmmaWarpSpecializedILi2ELi2ELi4ENS5_IJNS4_1CILi1EEESB_SB_EEEEENS5_IJNSA_ILi128EEENSA_ILi64EEESE_EEENS_10tfloat32_tENS5_IJlSB_lEEESH_SI_NS4_8TiledMMAINS4_8MMA_AtomIJNS4_17SM100_MMA_TF32_SSISH_SH_fLi128ELi64ELNS4_4UMMA5MajorE0ELSN_0ELNSM_7ScaleInE0ELSO_0EEEEEENS4_6LayoutISC_NS5_IJNSA_ILi0EEESS_SS_EEEEENS5_IJNS4_10UnderscoreESV_SV_EEEEENS4_13SM90_TMA_LOADENS4_14ComposedLayoutINS4_7SwizzleILi3ELi4ELi3EEENS4_18smem_ptr_flag_bitsILi32EEENSR_INS5_IJNSA_ILi8EEENSA_ILi32EEEEEENS5_IJS15_SB_EEEEEEEvNS4_8identityESY_S19_vS1A_EENS_8epilogue10collective18CollectiveEpilogueINS1C_23Sm100TmaWarpSpecializedILi4ELi2ELi16ELb1ELb0EEEJSG_NS5_IJNSR_ISE_SB_EENSR_INSA_ILi16EEESB_EEEEESH_SI_SH_SI_NS1C_6fusion15FusionCallbacksIS1G_NS1L_17LinearCombinationISH_fSH_fLNS_15FloatRoundStyleE2EEESG_S1K_JEEENS4_5SM1004TMEM4LOAD26SM100_TMEM_LOAD_32dp32b16xESY_NSZ_INS10_ILi2ELi4ELi3EEES13_NSR_INS5_IJS14_S1I_EEENS5_IJS1I_SB_EEEEEEENS4_39AutoVectorizingCopyWithAssumedAlignmentILi128EEENS4_14SM90_TMA_STOREES1Z_S21_S21_EEEvvEEEEvNT_6ParamsE:
[----:B------:R-:W1:Y:S01]  /*0000*/  LDC R1, c[0x0][0x37c] ;  /* 0x0000df00ff017b82 */ /* 0x000e620000000800 */
[----:B------:R-:W2:Y:S01]  /*0010*/  S2R R81, SR_TID.X ;  /* 0x0000000000517919 */ /* 0x000ea20000002100 */
[----:B------:R-:W3:Y:S01]  /*0020*/  LDCU.64 UR8, c[0x0][0x890] ;  /* 0x00011200ff0877ac */ /* 0x000ee20008000a00 */
[----:B------:R-:W-:Y:S02]  /*0030*/  PRMT R67, RZ, 0x7610, R67 ;  /* 0x00007610ff437816 */ /* 0x000fe40000000043 */
[----:B------:R-:W-:Y:S01]  /*0040*/  ELECT P5, URZ, PT ;  /* 0x0000000000ff782f */ /* 0x000fe200038a0000 */
[----:B------:R-:W4:Y:S01]  /*0050*/  LDCU.64 UR52, c[0x0][0x358] ;  /* 0x00006b00ff3477ac */ /* 0x000f220008000a00 */
[----:B---3--:R-:W-:-:S04]  /*0060*/  UISETP.NE.U32.AND UP0, UPT, UR8, URZ, UPT ;  /* 0x000000ff0800728c */ /* 0x008fc8000bf05070 */
[----:B------:R-:W-:Y:S01]  /*0070*/  UISETP.NE.AND.EX UP0, UPT, UR9, URZ, UPT, UP0 ;  /* 0x000000ff0900728c */ /* 0x000fe2000bf05300 */
[----:B--2---:R-:W-:-:S05]  /*0080*/  SHF.R.U32.HI R72, RZ, 0x5, R81 ;  /* 0x00000005ff487819 */ /* 0x004fca0000011651 */
[----:B------:R-:W2:Y:S02]  /*0090*/  SHFL.IDX PT, R0, R72, RZ, 0x1f ;  /* 0x00001fff48007589 */ /* 0x000ea400000e0000 */
[----:B--2---:R-:W-:Y:S01]  /*00a0*/  R2UR UR10, R0 ;  /* 0x00000000000a72ca */ /* 0x004fe200000e0000 */
[----:B-1--4-:R-:W-:-:S14]  /*00b0*/  BRA.U UP0, `(.L_x_0) ;  /* 0x00000001002c7547 */ /* 0x012fdc000b800000 */
[----:B------:R-:W1:Y:S02]  /*00c0*/  LDCU.64 UR4, c[0x0][0x888] ;  /* 0x00011100ff0477ac */ /* 0x000e640008000a00 */
[----:B-1----:R-:W-:-:S04]  /*00d0*/  UISETP.NE.U32.AND UP0, UPT, UR4, URZ, UPT ;  /* 0x000000ff0400728c */ /* 0x002fc8000bf05070 */
[----:B------:R-:W-:-:S09]  /*00e0*/  UISETP.NE.AND.EX UP0, UPT, UR5, URZ, UPT, UP0 ;  /* 0x000000ff0500728c */ /* 0x000fd2000bf05300 */
[----:B------:R-:W-:Y:S05]  /*00f0*/  BRA.U !UP0, `(.L_x_1) ;  /* 0x0000000108107547 */ /* 0x000fea000b800000 */
[----:B------:R-:W1:Y:S02]  /*0100*/  LDC.64 R2, c[0x0][0x888] ;  /* 0x00022200ff027b82 */ /* 0x000e640000000a00 */
[----:B-1----:R1:W5:Y:S01]  /*0110*/  LDG.E R35, desc[UR52][R2.64] ;  /* 0x0000003402237981 */ /* 0x002362000c1e1900 */
[----:B------:R-:W-:Y:S01]  /*0120*/  HFMA2 R67, -RZ, RZ, 0, 5.9604644775390625e-08 ;  /* 0x00000001ff437431 */ /* 0x000fe200000001ff */
[----:B------:R-:W-:Y:S05]  /*0130*/  BRA `(.L_x_0) ;  /* 0x00000000000c7947 */ /* 0x000fea0003800000 */
.L_x_1:
[----:B------:R-:W1:Y:S01]  /*0140*/  LDCU UR4, c[0x0][0x880] ;  /* 0x00011000ff0477ac */ /* 0x000e620008000800 */
[----:B------:R-:W-:Y:S01]  /*0150*/  HFMA2 R67, -RZ, RZ, 0, 5.9604644775390625e-08 ;  /* 0x00000001ff437431 */ /* 0x000fe200000001ff */
[----:B-1----:R-:W-:-:S07]  /*0160*/  MOV R35, UR4 ;  /* 0x0000000400237c02 */ /* 0x002fce0008000f00 */
.L_x_0:
[----:B------:R-:W2:Y:S02]  /*0170*/  LDCU.64 UR4, c[0x0][0x8b0] ;  /* 0x00011600ff0477ac */ /* 0x000ea40008000a00 */
[----:B--2---:R-:W-:-:S04]  /*0180*/  UISETP.NE.U32.AND UP0, UPT, UR4, URZ, UPT ;  /* 0x000000ff0400728c */ /* 0x004fc8000bf05070 */
[----:B------:R-:W-:-:S09]  /*0190*/  UISETP.NE.AND.EX UP0, UPT, UR5, URZ, UPT, UP0 ;  /* 0x000000ff0500728c */ /* 0x000fd2000bf05300 */
[----:B------:R-:W-:Y:S05]  /*01a0*/  BRA.U UP0, `(.L_x_2) ;  /* 0x0000000100247547 */ /* 0x000fea000b800000 */
[----:B------:R-:W2:Y:S02]  /*01b0*/  LDCU.64 UR4, c[0x0][0x8a8] ;  /* 0x00011500ff0477ac */ /* 0x000ea40008000a00 */
[----:B--2---:R-:W-:-:S04]  /*01c0*/  UISETP.NE.U32.AND UP0, UPT, UR4, URZ, UPT ;  /* 0x000000ff0400728c */ /* 0x004fc8000bf05070 */
[----:B------:R-:W-:-:S09]  /*01d0*/  UISETP.NE.AND.EX UP0, UPT, UR5, URZ, UPT, UP0 ;  /* 0x000000ff0500728c */ /* 0x000fd2000bf05300 */
[----:B------:R-:W-:Y:S05]  /*01e0*/  BRA.U !UP0, `(.L_x_3) ;  /* 0x00000001080c7547 */ /* 0x000fea000b800000 */
[----:B------:R-:W2:Y:S02]  /*01f0*/  LDC.64 R32, c[0x0][0x8a8] ;  /* 0x00022a00ff207b82 */ /* 0x000ea40000000a00 */
[----:B--2---:R2:W5:Y:S01]  /*0200*/  LDG.E R32, desc[UR52][R32.64] ;  /* 0x0000003420207981 */ /* 0x004562000c1e1900 */
[----:B------:R-:W-:Y:S05]  /*0210*/  BRA `(.L_x_2) ;  /* 0x0000000000087947 */ /* 0x000fea0003800000 */
.L_x_3:
[----:B------:R-:W2:Y:S02]  /*0220*/  LDCU UR4, c[0x0][0x8a0] ;  /* 0x00011400ff0477ac */ /* 0x000ea40008000800 */
[----:B--2---:R-:W-:Y:S02]  /*0230*/  MOV R32, UR4 ;  /* 0x0000000400207c02 */ /* 0x004fe40008000f00 */
.L_x_2:
[----:B------:R-:W-:Y:S01]  /*0240*/  IMAD.U32 R0, RZ, RZ, UR10 ;  /* 0x0000000aff007e24 */ /* 0x000fe2000f8e00ff */
[----:B------:R-:W-:Y:S04]  /*0250*/  BSSY.RECONVERGENT B0, `(.L_x_4) ;  /* 0x000000c000007945 */ /* 0x000fe80003800200 */
[C---:B------:R-:W-:Y:S02]  /*0260*/  ISETP.NE.OR P1, PT, R0.reuse, 0x1, !P5 ;  /* 0x000000010000780c */ /* 0x040fe40006f25670 */
[----:B------:R-:W-:-:S11]  /*0270*/  ISETP.NE.OR P0, PT, R0, 0x3, !P5 ;  /* 0x000000030000780c */ /* 0x000fd60006f05670 */
[----:B------:R-:W-:Y:S05]  /*0280*/  @P1 BRA `(.L_x_5) ;  /* 0x0000000000201947 */ /* 0x000fea0003800000 */
[----:B------:R-:W3:Y:S02]  /*0290*/  LDCU.64 UR4, c[0x0][0x348] ;  /* 0x00006900ff0477ac */ /* 0x000ee40008000a00 */
[----:B---3--:R-:W-:Y:S02]  /*02a0*/  UIADD3 UR6, UP1, UPT, UR4, 0x80, URZ ;  /* 0x0000008004067890 */ /* 0x008fe4000ff3e0ff */
[----:B------:R-:W-:Y:S02]  /*02b0*/  UIADD3 UR4, UP0, UPT, UR4, 0x180, URZ ;  /* 0x0000018004047890 */ /* 0x000fe4000ff1e0ff */
[----:B------:R-:W-:Y:S02]  /*02c0*/  UIADD3.X UR7, UPT, UPT, URZ, UR5, URZ, UP1, !UPT ;  /* 0x00000005ff077290 */ /* 0x000fe40008ffe4ff */
[----:B------:R-:W-:-:S07]  /*02d0*/  UIADD3.X UR5, UPT, UPT, URZ, UR5, URZ, UP0, !UPT ;  /* 0x00000005ff057290 */ /* 0x000fce00087fe4ff */
[----:B------:R3:W-:Y:S02]  /*02e0*/  UTMACCTL.PF [UR6] ;  /* 0x00000000060079b9 */ /* 0x0007e40008040000 */
[----:B------:R3:W-:Y:S02]  /*02f0*/  UTMACCTL.PF [UR4] ;  /* 0x00000000040079b9 */ /* 0x0007e40008040000 */
[----:B---3--:R-:W-:Y:S01]  /*0300*/  NOP ;  /* 0x0000000000007918 */ /* 0x008fe20000000000 */
.L_x_5:
[----:B------:R-:W-:Y:S05]  /*0310*/  BSYNC.RECONVERGENT B0 ;  /* 0x0000000000007941 */ /* 0x000fea0003800200 */
.L_x_4:
[----:B------:R-:W-:Y:S04]  /*0320*/  BSSY.RECONVERGENT B0, `(.L_x_6) ;  /* 0x000000a000007945 */ /* 0x000fe80003800200 */
        /* <DEDUP_REMOVED lines=9> */
.L_x_7:
[----:B------:R-:W-:Y:S05]  /*03c0*/  BSYNC.RECONVERGENT B0 ;  /* 0x0000000000007941 */ /* 0x000fea0003800200 */
.L_x_6:
[----:B------:R-:W3:Y:S01]  /*03d0*/  LDCU.64 UR4, c[0x0][0x888] ;  /* 0x00011100ff0477ac */ /* 0x000ee20008000a00 */
[----:B------:R-:W-:Y:S02]  /*03e0*/  UISETP.EQ.U32.AND UP1, UPT, UR8, URZ, UPT ;  /* 0x000000ff0800728c */ /* 0x000fe4000bf22070 */
[----:B------:R-:W-:Y:S02]  /*03f0*/  UPLOP3.LUT UP2, UPT, UPT, UPT, UPT, 0x80, 0x8 ;  /* 0x000000000008789c */ /* 0x000fe40003f4f070 */
[----:B---3--:R-:W-:-:S04]  /*0400*/  UISETP.NE.U32.AND UP0, UPT, UR4, URZ, UPT ;  /* 0x000000ff0400728c */ /* 0x008fc8000bf05070 */
[----:B------:R-:W-:-:S04]  /*0410*/  UISETP.NE.AND.EX UP0, UPT, UR5, URZ, UPT, UP0 ;  /* 0x000000ff0500728c */ /* 0x000fc8000bf05300 */
[----:B------:R-:W-:-:S04]  /*0420*/  UISETP.EQ.OR.EX UP3, UPT, UR9, URZ, !UP0, UP1 ;  /* 0x000000ff0900728c */ /* 0x000fc8000c762710 */
[----:B------:R-:W-:-:S05]  /*0430*/  UP2UR UR44, UPR, URZ, 0x8 ;  /* 0x00000008ff2c7883 */ /* 0x000fca0008000000 */
[----:B------:R-:W-:Y:S07]  /*0440*/  BRA.U !UP3, `(.L_x_8) ;  /* 0x000000010b207547 */ /* 0x000fee000b800000 */
[----:B------:R-:W-:Y:S01]  /*0450*/  UISETP.NE.U32.AND UP2, UPT, UR8, URZ, UPT ;  /* 0x000000ff0800728c */ /* 0x000fe2000bf45070 */
[----:B-----5:R-:W-:Y:S01]  /*0460*/  FSETP.NEU.AND P0, PT, R35, RZ, PT ;  /* 0x000000ff2300720b */ /* 0x020fe20003f0d000 */
[----:B------:R-:W-:Y:S02]  /*0470*/  USEL UR4, URZ, 0xffffffff, UP0 ;  /* 0xffffffffff047887 */ /* 0x000fe40008000000 */
[----:B------:R-:W-:-:S10]  /*0480*/  UISETP.NE.AND.EX UP2, UPT, UR9, URZ, UPT, UP2 ;  /* 0x000000ff0900728c */ /* 0x000fd4000bf45320 */
[----:B------:R-:W-:Y:S01]  /*0490*/  VOTEU.ANY UP1, P0 ;  /* 0x0000000000ff7886 */ /* 0x000fe20000020100 */
[----:B------:R-:W-:-:S04]  /*04a0*/  @!UP2 USEL UR4, URZ, 0xffffffff, UP1 ;  /* 0xffffffffff04a887 */ /* 0x000fc80008800000 */
[----:B------:R-:W-:-:S04]  /*04b0*/  ULOP3.LUT UR4, UR4, 0x1, URZ, 0xc0, !UPT ;  /* 0x0000000104047892 */ /* 0x000fc8000f8ec0ff */
[----:B------:R-:W-:-:S11]  /*04c0*/  UISETP.NE.U32.AND UP2, UPT, UR4, 0x1, UPT ;  /* 0x000000010400788c */ /* 0x000fd6000bf45070 */
.L_x_8:
[----:B-1----:R-:W1:Y:S01]  /*04d0*/  SHFL.IDX PT, R2, R72, RZ, 0x1f ;  /* 0x00001fff48027589 */ /* 0x002e6200000e0000 */
[----:B------:R-:W-:-:S04]  /*04e0*/  UISETP.NE.AND UP1, UPT, UR10, 0x2, UPT ;  /* 0x000000020a00788c */ /* 0x000fc8000bf25270 */
[----:B------:R-:W-:Y:S01]  /*04f0*/  USEL UR21, URZ, 0x1, UP1 ;  /* 0x00000001ff157887 */ /* 0x000fe20008800000 */
[----:B-1----:R-:W-:-:S13]  /*0500*/  ISETP.NE.AND P0, PT, R2, RZ, PT ;  /* 0x000000ff0200720c */ /* 0x002fda0003f05270 */
[----:B------:R-:W-:Y:S05]  /*0510*/  @P0 BRA `(.L_x_9) ;  /* 0x0000000000380947 */ /* 0x000fea0003800000 */
[----:B------:R-:W1:Y:S01]  /*0520*/  S2UR UR4, SR_CgaCtaId ;  /* 0x00000000000479c3 */ /* 0x000e620000008800 */
[----:B------:R-:W-:Y:S01]  /*0530*/  UMOV UR5, 0x400 ;  /* 0x0000040000057882 */ /* 0x000fe20000000000 */
[----:B------:R-:W-:Y:S01]  /*0540*/  UMOV UR6, 0x1 ;  /* 0x0000000100067882 */ /* 0x000fe20000000000 */
[----:B------:R-:W-:Y:S01]  /*0550*/  ELECT P0, URZ, PT ;  /* 0x0000000000ff782f */ /* 0x000fe20003800000 */
[----:B------:R-:W-:-:S04]  /*0560*/  UIADD3 UR6, UPT, UPT, -UR6, 0x100000, URZ ;  /* 0x0010000006067890 */ /* 0x000fc8000fffe1ff */
[----:B------:R-:W-:Y:S02]  /*0570*/  USHF.L.U32 UR7, UR6, 0xb, URZ ;  /* 0x0000000b06077899 */ /* 0x000fe400080006ff */
[----:B------:R-:W-:Y:S02]  /*0580*/  USHF.L.U32 UR6, UR6, 0x1, URZ ;  /* 0x0000000106067899 */ /* 0x000fe400080006ff */
[----:B-1----:R-:W-:Y:S01]  /*0590*/  ULEA UR4, UR4, UR5, 0x18 ;  /* 0x0000000504047291 */ /* 0x002fe2000f8ec0ff */
[----:B------:R-:W1:Y:S11]  /*05a0*/  FENCE.VIEW.ASYNC.S ;  /* 0x00000000000073c6 */ /* 0x000e760000000000 */
[----:B-1----:R1:W3:Y:S01]  /*05b0*/  SYNCS.EXCH.64 URZ, [UR4], UR6 ;  /* 0x0000000604ff75b2 */ /* 0x0022e20008000100 */
[----:B------:R1:W4:Y:S01]  /*05c0*/  SYNCS.EXCH.64 URZ, [UR4+0x10], UR6 ;  /* 0x0000100604ff75b2 */ /* 0x0003220008000100 */
[----:B------:R1:W1:Y:S01]  /*05d0*/  SYNCS.EXCH.64 URZ, [UR4+0x8], UR6 ;  /* 0x0000080604ff75b2 */ /* 0x0002620008000100 */
[----:B------:R1:W1:Y:S01]  /*05e0*/  SYNCS.EXCH.64 URZ, [UR4+0x18], UR6 ;  /* 0x0000180604ff75b2 */ /* 0x0002620008000100 */
[----:B------:R-:W-:Y:S01]  /*05f0*/  NOP ;  /* 0x0000000000007918 */ /* 0x000fe20000000000 */
.L_x_9:
[----:B------:R-:W2:Y:S01]  /*0600*/  SHFL.IDX PT, R2, R72, RZ, 0x1f ;  /* 0x00001fff48027589 */ /* 0x000ea200000e0000 */
[----:B------:R-:W-:Y:S01]  /*0610*/  NOP ;  /* 0x0000000000007918 */ /* 0x000fe20000000000 */
[----:B--2---:R-:W-:-:S13]  /*0620*/  ISETP.NE.AND P0, PT, R2, 0x1, PT ;  /* 0x000000010200780c */ /* 0x004fda0003f05270 */
[----:B------:R-:W-:Y:S05]  /*0630*/  @P0 BRA `(.L_x_10) ;  /* 0x0000000000580947 */ /* 0x000fea0003800000 */
[----:B-1----:R-:W1:Y:S01]  /*0640*/  S2UR UR4, SR_CgaCtaId ;  /* 0x00000000000479c3 */ /* 0x002e620000008800 */
[----:B------:R-:W-:Y:S01]  /*0650*/  UMOV UR5, 0x400 ;  /* 0x0000040000057882 */ /* 0x000fe20000000000 */
[----:B------:R-:W-:Y:S01]  /*0660*/  UMOV UR8, 0x20 ;  /* 0x0000002000087882 */ /* 0x000fe20000000000 */
[----:B------:R-:W-:Y:S01]  /*0670*/  UMOV UR6, 0x80 ;  /* 0x0000008000067882 */ /* 0x000fe20000000000 */
[----:B------:R-:W-:-:S04]  /*0680*/  UIADD3 UR8, UPT, UPT, -UR8, 0x100000, URZ ;  /* 0x0010000008087890 */ /* 0x000fc8000fffe1ff */
[----:B------:R-:W-:Y:S02]  /*0690*/  USHF.L.U32 UR9, UR8, 0xb, URZ ;  /* 0x0000000b08097899 */ /* 0x000fe400080006ff */
[----:B------:R-:W-:Y:S02]  /*06a0*/  USHF.L.U32 UR8, UR8, 0x1, URZ ;  /* 0x0000000108087899 */ /* 0x000fe400080006ff */
[----:B------:R-:W-:-:S04]  /*06b0*/  UIADD3 UR6, UPT, UPT, -UR6, 0x100000, URZ ;  /* 0x0010000006067890 */ /* 0x000fc8000fffe1ff */
[----:B------:R-:W-:Y:S02]  /*06c0*/  USHF.L.U32 UR7, UR6, 0xb, URZ ;  /* 0x0000000b06077899 */ /* 0x000fe400080006ff */
[----:B------:R-:W-:Y:S01]  /*06d0*/  USHF.L.U32 UR6, UR6, 0x1, URZ ;  /* 0x0000000106067899 */ /* 0x000fe200080006ff */
[----:B------:R-:W-:Y:S01]  /*06e0*/  ELECT P0, URZ, PT ;  /* 0x0000000000ff782f */ /* 0x000fe20003800000 */
[----:B-1----:R-:W-:Y:S01]  /*06f0*/  ULEA UR4, UR4, UR5, 0x18 ;  /* 0x0000000504047291 */ /* 0x002fe2000f8ec0ff */
[----:B------:R-:W1:Y:S11]  /*0700*/  FENCE.VIEW.ASYNC.S ;  /* 0x00000000000073c6 */ /* 0x000e760000000000 */
[----:B-1----:R2:W1:Y:S01]  /*0710*/  SYNCS.EXCH.64 URZ, [UR4+0x20], UR8 ;  /* 0x0000200804ff75b2 */ /* 0x0024620008000100 */
[----:B------:R2:W1:Y:S01]  /*0720*/  SYNCS.EXCH.64 URZ, [UR4+0x40], UR6 ;  /* 0x0000400604ff75b2 */ /* 0x0004620008000100 */
[----:B------:R2:W1:Y:S01]  /*0730*/  SYNCS.EXCH.64 URZ, [UR4+0x28], UR8 ;  /* 0x0000280804ff75b2 */ /* 0x0004620008000100 */
[----:B------:R2:W1:Y:S01]  /*0740*/  SYNCS.EXCH.64 URZ, [UR4+0x48], UR6 ;  /* 0x0000480604ff75b2 */ /* 0x0004620008000100 */
[----:B------:R2:W1:Y:S01]  /*0750*/  SYNCS.EXCH.64 URZ, [UR4+0x30], UR8 ;  /* 0x0000300804ff75b2 */ /* 0x0004620008000100 */
[----:B------:R2:W1:Y:S01]  /*0760*/  SYNCS.EXCH.64 URZ, [UR4+0x50], UR6 ;  /* 0x0000500604ff75b2 */ /* 0x0004620008000100 */
[----:B------:R2:W1:Y:S01]  /*0770*/  SYNCS.EXCH.64 URZ, [UR4+0x38], UR8 ;  /* 0x0000380804ff75b2 */ /* 0x0004620008000100 */
[----:B------:R2:W1:Y:S02]  /*0780*/  SYNCS.EXCH.64 URZ, [UR4+0x58], UR6 ;  /* 0x0000580604ff75b2 */ /* 0x0004640008000100 */
[----:B--2---:R-:W-:Y:S01]  /*0790*/  NOP ;  /* 0x0000000000007918 */ /* 0x004fe20000000000 */
.L_x_10:
[----:B------:R-:W2:Y:S01]  /*07a0*/  SHFL.IDX PT, R2, R72, RZ, 0x1f ;  /* 0x00001fff48027589 */ /* 0x000ea200000e0000 */
[----:B------:R-:W-:Y:S01]  /*07b0*/  NOP ;  /* 0x0000000000007918 */ /* 0x000fe20000000000 */
[----:B--2---:R-:W-:-:S13]  /*07c0*/  ISETP.NE.AND P0, PT, R2, 0x3, PT ;  /* 0x000000030200780c */ /* 0x004fda0003f05270 */
[----:B------:R-:W-:Y:S05]  /*07d0*/  @P0 BRA `(.L_x_11) ;  /* 0x0000000000300947 */ /* 0x000fea0003800000 */
[----:B-1----:R-:W1:Y:S01]  /*07e0*/  S2UR UR6, SR_CgaCtaId ;  /* 0x00000000000679c3 */ /* 0x002e620000008800 */
[----:B------:R-:W-:Y:S01]  /*07f0*/  UMOV UR4, 0x400 ;  /* 0x0000040000047882 */ /* 0x000fe20000000000 */
[----:B------:R-:W-:Y:S01]  /*0800*/  UMOV UR5, 0x20 ;  /* 0x0000002000057882 */ /* 0x000fe20000000000 */
[----:B------:R-:W-:Y:S01]  /*0810*/  ELECT P0, URZ, PT ;  /* 0x0000000000ff782f */ /* 0x000fe20003800000 */
[----:B-1----:R-:W-:Y:S02]  /*0820*/  ULEA UR6, UR6, UR4, 0x18 ;  /* 0x0000000406067291 */ /* 0x002fe4000f8ec0ff */
[----:B------:R-:W-:-:S04]  /*0830*/  UIADD3 UR4, UPT, UPT, -UR5, 0x100000, URZ ;  /* 0x0010000005047890 */ /* 0x000fc8000fffe1ff */
[----:B------:R-:W-:Y:S02]  /*0840*/  USHF.L.U32 UR5, UR4, 0xb, URZ ;  /* 0x0000000b04057899 */ /* 0x000fe400080006ff */
[----:B------:R-:W-:Y:S01]  /*0850*/  USHF.L.U32 UR4, UR4, 0x1, URZ ;  /* 0x0000000104047899 */ /* 0x000fe200080006ff */
[----:B------:R-:W1:Y:S11]  /*0860*/  FENCE.VIEW.ASYNC.S ;  /* 0x00000000000073c6 */ /* 0x000e760000000000 */
[----:B-1----:R2:W1:Y:S01]  /*0870*/  SYNCS.EXCH.64 URZ, [UR6+0x60], UR4 ;  /* 0x0000600406ff75b2 */ /* 0x0024620008000100 */
[----:B------:R2:W1:Y:S02]  /*0880*/  SYNCS.EXCH.64 URZ, [UR6+0x68], UR4 ;  /* 0x0000680406ff75b2 */ /* 0x0004640008000100 */
[----:B--2---:R-:W-:Y:S01]  /*0890*/  NOP ;  /* 0x0000000000007918 */ /* 0x004fe20000000000 */
.L_x_11:
[----:B------:R-:W2:Y:S01]  /*08a0*/  SHFL.IDX PT, R2, R72, RZ, 0x1f ;  /* 0x00001fff48027589 */ /* 0x000ea200000e0000 */
[----:B------:R-:W-:Y:S01]  /*08b0*/  NOP ;  /* 0x0000000000007918 */ /* 0x000fe20000000000 */
[----:B--2---:R-:W-:-:S13]  /*08c0*/  ISETP.NE.AND P0, PT, R2, 0x4, PT ;  /* 0x000000040200780c */ /* 0x004fda0003f05270 */
[----:B------:R-:W-:Y:S05]  /*08d0*/  @P0 BRA `(.L_x_12) ;  /* 0x00000000004c0947 */ /* 0x000fea0003800000 */
[----:B-1----:R-:W1:Y:S01]  /*08e0*/  S2UR UR6, SR_CgaCtaId ;  /* 0x00000000000679c3 */ /* 0x002e620000008800 */
[----:B------:R-:W-:Y:S01]  /*08f0*/  UMOV UR4, 0x100 ;  /* 0x0000010000047882 */ /* 0x000fe20000000000 */
[----:B------:R-:W-:Y:S01]  /*0900*/  UMOV UR5, 0x400 ;  /* 0x0000040000057882 */ /* 0x000fe20000000000 */
[----:B------:R-:W-:Y:S01]  /*0910*/  USEL UR4, UR4, 0xe0, UP2 ;  /* 0x000000e004047887 */ /* 0x000fe20009000000 */
[----:B------:R-:W-:Y:S01]  /*0920*/  UMOV UR8, 0x1 ;  /* 0x0000000100087882 */ /* 0x000fe20000000000 */
[----:B------:R-:W-:Y:S01]  /*0930*/  ELECT P0, URZ, PT ;  /* 0x0000000000ff782f */ /* 0x000fe20003800000 */
[----:B------:R-:W-:-:S04]  /*0940*/  UIADD3 UR8, UPT, UPT, -UR8, 0x100000, URZ ;  /* 0x0010000008087890 */ /* 0x000fc8000fffe1ff */
[----:B------:R-:W-:Y:S02]  /*0950*/  USHF.L.U32 UR9, UR8, 0xb, URZ ;  /* 0x0000000b08097899 */ /* 0x000fe400080006ff */
[----:B------:R-:W-:Y:S02]  /*0960*/  USHF.L.U32 UR8, UR8, 0x1, URZ ;  /* 0x0000000108087899 */ /* 0x000fe400080006ff */
[----:B-1----:R-:W-:Y:S02]  /*0970*/  ULEA UR6, UR6, UR5, 0x18 ;  /* 0x0000000506067291 */ /* 0x002fe4000f8ec0ff */
[----:B------:R-:W-:-:S04]  /*0980*/  UIADD3 UR4, UPT, UPT, -UR4, 0x100000, URZ ;  /* 0x0010000004047890 */ /* 0x000fc8000fffe1ff */
[----:B------:R-:W-:Y:S02]  /*0990*/  USHF.L.U32 UR5, UR4, 0xb, URZ ;  /* 0x0000000b04057899 */ /* 0x000fe400080006ff */
[----:B------:R-:W-:Y:S01]  /*09a0*/  USHF.L.U32 UR4, UR4, 0x1, URZ ;  /* 0x0000000104047899 */ /* 0x000fe200080006ff */
[----:B------:R-:W1:Y:S03]  /*09b0*/  FENCE.VIEW.ASYNC.S ;  /* 0x00000000000073c6 */ /* 0x000e660000000000 */
[----:B-1----:R2:W1:Y:S08]  /*09c0*/  SYNCS.EXCH.64 URZ, [UR6+0x70], UR8 ;  /* 0x0000700806ff75b2 */ /* 0x0024700008000100 */
[----:B------:R2:W1:Y:S01]  /*09d0*/  SYNCS.EXCH.64 URZ, [UR6+0x80], UR4 ;  /* 0x0000800406ff75b2 */ /* 0x0004620008000100 */
[----:B------:R2:W1:Y:S01]  /*09e0*/  SYNCS.EXCH.64 URZ, [UR6+0x78], UR8 ;  /* 0x0000780806ff75b2 */ /* 0x0004620008000100 */
[----:B------:R2:W1:Y:S02]  /*09f0*/  SYNCS.EXCH.64 URZ, [UR6+0x88], UR4 ;  /* 0x0000880406ff75b2 */ /* 0x0004640008000100 */
[----:B--2---:R-:W-:Y:S01]  /*0a00*/  NOP ;  /* 0x0000000000007918 */ /* 0x004fe20000000000 */
.L_x_12:
        /* <DEDUP_REMOVED lines=26> */
.L_x_13:
        /* <DEDUP_REMOVED lines=13> */
[----:B-1----:R2:W1:Y:S01]  /*0c80*/  SYNCS.EXCH.64 URZ, [UR4+0xd0], UR6 ;  /* 0x0000d00604ff75b2 */ /* 0x0024620008000100 */
[----:B------:R2:W1:Y:S01]  /*0c90*/  SYNCS.EXCH.64 URZ, [UR4+0xe0], UR6 ;  /* 0x0000e00604ff75b2 */ /* 0x0004620008000100 */
[----:B------:R2:W1:Y:S01]  /*0ca0*/  SYNCS.EXCH.64 URZ, [UR4+0xd8], UR6 ;  /* 0x0000d80604ff75b2 */ /* 0x0004620008000100 */
[----:B------:R2:W1:Y:S02]  /*0cb0*/  SYNCS.EXCH.64 URZ, [UR4+0xe8], UR6 ;  /* 0x0000e80604ff75b2 */ /* 0x0004640008000100 */
[----:B--2---:R-:W-:Y:S01]  /*0cc0*/  NOP ;  /* 0x0000000000007918 */ /* 0x004fe20000000000 */
.L_x_14:
[----:B------:R-:W2:Y:S01]  /*0cd0*/  S2UR UR5, SR_CTAID.X ;  /* 0x00000000000579c3 */ /* 0x000ea20000002500 */
[----:B------:R-:W-:-:S05]  /*0ce0*/  CS2R.32 R68, SR_CgaSize ;  /* 0x0000000000447805 */ /* 0x000fca0000008a00 */
[----:B------:R-:W-:-:S05]  /*0cf0*/  IMAD R68, R68, -0xa0, RZ ;  /* 0xffffff6044447824 */ /* 0x000fca00078e02ff */
[----:B-1----:R-:W-:-:S14]  /*0d00*/  R2UR UR7, R68 ;  /* 0x00000000440772ca */ /* 0x002fdc00000e0000 */
[----:B------:R-:W1:Y:S01]  /*0d10*/  LDCU UR7, c[0x0][UR7+0x2b0] ;  /* 0x00005600070777ac */ /* 0x000e620008000800 */
[----:B------:R-:W-:Y:S01]  /*0d20*/  NOP ;  /* 0x0000000000007918 */ /* 0x000fe20000000000 */
[----:B------:R-:W-:-:S05]  /*0d30*/  CS2R.32 R68, SR_CgaSize ;  /* 0x0000000000447805 */ /* 0x000fca0000008a00 */
[----:B------:R-:W-:-:S05]  /*0d40*/  IMAD R68, R68, -0xa0, RZ ;  /* 0xffffff6044447824 */ /* 0x000fca00078e02ff */
[----:B------:R-:W-:-:S14]  /*0d50*/  R2UR UR6, R68 ;  /* 0x00000000440672ca */ /* 0x000fdc00000e0000 */
[----:B------:R-:W3:Y:S01]  /*0d60*/  LDCU UR6, c[0x0][UR6+0x2b4] ;  /* 0x00005680060677ac */ /* 0x000ee20008000800 */
[----:B------:R-:W4:Y:S08]  /*0d70*/  S2UR UR4, SR_CTAID.Y ;  /* 0x00000000000479c3 */ /* 0x000f300000002600 */
[----:B------:R-:W3:Y:S01]  /*0d80*/  LDC R9, c[0x0][0xb24] ;  /* 0x0002c900ff097b82 */ /* 0x000ee20000000800 */
[----:B--2---:R-:W-:-:S02]  /*0d90*/  I2FP.F32.U32 R4, UR5 ;  /* 0x0000000500047c45 */ /* 0x004fc40008201000 */
[----:B------:R-:W-:-:S05]  /*0da0*/  CS2R.32 R5, SR_CgaSize ;  /* 0x0000000000057805 */ /* 0x000fca0000008a00 */
[----:B------:R-:W-:-:S06]  /*0db0*/  IMAD R5, R5, -0xa0, RZ ;  /* 0xffffff6005057824 */ /* 0x000fcc00078e02ff */
[----:B------:R-:W2:Y:S01]  /*0dc0*/  LDC R5, c[0x0][R5+0x2a0] ;  /* 0x0000a80005057b82 */ /* 0x000ea20000000800 */
[----:B------:R-:W-:Y:S01]  /*0dd0*/  MOV R21, UR5 ;  /* 0x0000000500157c02 */ /* 0x000fe20008000f00 */
[----:B-1----:R-:W-:Y:S01]  /*0de0*/  FMUL R4, R4, UR7 ;  /* 0x0000000704047c20 */ /* 0x002fe20008400000 */
[----:B----4-:R-:W-:Y:S02]  /*0df0*/  I2FP.F32.U32 R2, UR4 ;  /* 0x0000000400027c45 */ /* 0x010fe40008201000 */
[----:B------:R-:W-:-:S05]  /*0e00*/  CS2R.32 R3, SR_CgaSize ;  /* 0x0000000000037805 */ /* 0x000fca0000008a00 */
[----:B------:R-:W-:-:S06]  /*0e10*/  IMAD R3, R3, -0xa0, RZ ;  /* 0xffffff6003037824 */ /* 0x000fcc00078e02ff */
[----:B------:R-:W1:Y:S01]  /*0e20*/  LDC R3, c[0x0][R3+0x2a4] ;  /* 0x0000a90003037b82 */ /* 0x000e620000000800 */
[----:B------:R-:W4:Y:S01]  /*0e30*/  F2I.U32.TRUNC.NTZ R68, R4 ;  /* 0x0000000400447305 */ /* 0x000f22000020f000 */
[----:B------:R-:W-:Y:S01]  /*0e40*/  MOV R20, UR4 ;  /* 0x0000000400147c02 */ /* 0x000fe20008000f00 */
[----:B---3--:R-:W-:-:S05]  /*0e50*/  FMUL R2, R2, UR6 ;  /* 0x0000000602027c20 */ /* 0x008fca0008400000 */
[----:B------:R-:W-:Y:S01]  /*0e60*/  BAR.SYNC.DEFER_BLOCKING 0x0 ;  /* 0x0000000000007b1d */ /* 0x000fe20000010000 */
[----:B------:R-:W-:-:S05]  /*0e70*/  ISETP.GE.AND P0, PT, R9, 0x1, PT ;  /* 0x000000010900780c */ /* 0x000fca0003f06270 */
[----:B------:R-:W3:Y:S02]  /*0e80*/  F2I.U32.TRUNC.NTZ R66, R2 ;  /* 0x0000000200427305 */ /* 0x000ee4000020f000 */
[----:B------:R-:W1:Y:S01]  /*0e90*/  S2UR UR60, SR_CTAID.Z ;  /* 0x00000000003c79c3 */ /* 0x000e620000002700 */
[----:B----4-:R-:W-:-:S05]  /*0ea0*/  IADD3 R68, PT, PT, -R68, RZ, RZ ;  /* 0x000000ff44447210 */ /* 0x010fca0007ffe1ff */
[----:B--2---:R-:W-:Y:S01]  /*0eb0*/  IMAD R68, R5, R68, UR5 ;  /* 0x0000000505447e24 */ /* 0x004fe2000f8e0244 */
[----:B---3--:R-:W-:-:S05]  /*0ec0*/  IADD3 R66, PT, PT, -R66, RZ, RZ ;  /* 0x000000ff42427210 */ /* 0x008fca0007ffe1ff */
[----:B-1----:R-:W-:Y:S01]  /*0ed0*/  IMAD R66, R3, R66, UR4 ;  /* 0x0000000403427e24 */ /* 0x002fe2000f8e0242 */
[----:B------:R-:W-:Y:S06]  /*0ee0*/  @!P0 BRA `(.L_x_15) ;  /* 0x0000000000b88947 */ /* 0x000fec0003800000 */
[----:B------:R-:W1:Y:S01]  /*0ef0*/  LDC.64 R4, c[0x0][0xb18] ;  /* 0x0002c600ff047b82 */ /* 0x000e620000000a00 */
[----:B------:R-:W-:-:S07]  /*0f00*/  ISETP.NE.AND P0, PT, R9, 0x1, PT ;  /* 0x000000010900780c */ /* 0x000fce0003f05270 */
[----:B------:R-:W2:Y:S08]  /*0f10*/  LDC R10, c[0x0][0xb0c] ;  /* 0x0002c300ff0a7b82 */ /* 0x000eb00000000800 */
[----:B------:R-:W3:Y:S08]  /*0f20*/  LDC R11, c[0x0][0x370] ;  /* 0x0000dc00ff0b7b82 */ /* 0x000ef00000000800 */
[----:B------:R-:W4:Y:S01]  /*0f30*/  LDC R12, c[0x0][0x374] ;  /* 0x0000dd00ff0c7b82 */ /* 0x000f220000000800 */
[----:B-1----:R-:W-:-:S07]  /*0f40*/  ISETP.NE.AND P1, PT, R4, 0x1, PT ;  /* 0x000000010400780c */ /* 0x002fce0003f25270 */
[----:B------:R-:W3:Y:S01]  /*0f50*/  LDC.64 R6, c[0x0][0xb10] ;  /* 0x0002c400ff067b82 */ /* 0x000ee20000000a00 */
[----:B--2---:R-:W-:-:S07]  /*0f60*/  ISETP.NE.AND P2, PT, R10, 0x1, PT ;  /* 0x000000010a00780c */ /* 0x004fce0003f45270 */
[----:B------:R-:W1:Y:S08]  /*0f70*/  LDC R8, c[0x0][0xb20] ;  /* 0x0002c800ff087b82 */ /* 0x000e700000000800 */
[----:B------:R-:W2:Y:S01]  /*0f80*/  LDC.64 R2, c[0x0][0xb28] ;  /* 0x0002ca00ff027b82 */ /* 0x000ea20000000a00 */
[----:B----4-:R-:W-:-:S04]  /*0f90*/  IMAD.HI.U32 R13, R12, R5, RZ ;  /* 0x000000050c0d7227 */ /* 0x010fc800078e00ff */
[----:B------:R-:W-:-:S04]  /*0fa0*/  IMAD.HI.U32 R5, R20, R5, RZ ;  /* 0x0000000514057227 */ /* 0x000fc800078e00ff */
[----:B---3--:R-:W-:-:S04]  /*0fb0*/  IMAD.HI.U32 R14, R11, R6, RZ ;  /* 0x000000060b0e7227 */ /* 0x008fc800078e00ff */
[C---:B------:R-:W-:Y:S01]  /*0fc0*/  IMAD.HI.U32 R16, R21.reuse, R6, RZ ;  /* 0x0000000615107227 */ /* 0x040fe200078e00ff */
[-C--:B------:R-:W-:Y:S02]  /*0fd0*/  @P2 SHF.R.U32.HI R11, RZ, R7.reuse, R14 ;  /* 0x00000007ff0b2219 */ /* 0x080fe4000001160e */
[-C--:B-1----:R-:W-:Y:S02]  /*0fe0*/  @P1 SHF.R.U32.HI R12, RZ, R8.reuse, R13 ;  /* 0x00000008ff0c1219 */ /* 0x082fe4000001160d */
[----:B------:R-:W-:Y:S02]  /*0ff0*/  SHF.R.U32.HI R5, RZ, R8, R5 ;  /* 0x00000008ff057219 */ /* 0x000fe40000011605 */
[----:B------:R-:W-:Y:S02]  /*1000*/  SHF.R.U32.HI R16, RZ, R7, R16 ;  /* 0x00000007ff107219 */ /* 0x000fe40000011610 */
[----:B------:R-:W-:Y:S01]  /*1010*/  SEL R5, R20, R5, !P1 ;  /* 0x0000000514057207 */ /* 0x000fe20004800000 */
[----:B--2---:R-:W-:Y:S01]  /*1020*/  IMAD.HI.U32 R14, R12, R2, RZ ;  /* 0x000000020c0e7227 */ /* 0x004fe200078e00ff */
[----:B------:R-:W-:-:S02]  /*1030*/  SEL R7, R21, R16, !P2 ;  /* 0x0000001015077207 */ /* 0x000fc40005000000 */
[----:B------:R-:W-:Y:S01]  /*1040*/  IADD3 R13, PT, PT, -R5, RZ, RZ ;  /* 0x000000ff050d7210 */ /* 0x000fe20007ffe1ff */
[----:B------:R-:W-:Y:S01]  /*1050*/  IMAD.HI.U32 R6, R11, R2, RZ ;  /* 0x000000020b067227 */ /* 0x000fe200078e00ff */
[----:B------:R-:W-:-:S03]  /*1060*/  @P0 SHF.R.U32.HI R12, RZ, R3, R14 ;  /* 0x00000003ff0c0219 */ /* 0x000fc6000001160e */
[----:B------:R-:W-:Y:S01]  /*1070*/  IMAD R13, R4, R13, R20 ;  /* 0x0000000d040d7224 */ /* 0x000fe200078e0214 */
[----:B------:R-:W-:Y:S01]  /*1080*/  @P0 SHF.R.U32.HI R11, RZ, R3, R6 ;  /* 0x00000003ff0b0219 */ /* 0x000fe20000011606 */
[----:B------:R-:W-:-:S04]  /*1090*/  IMAD R12, R12, R9, RZ ;  /* 0x000000090c0c7224 */ /* 0x000fc800078e02ff */
[----:B------:R-:W-:Y:S01]  /*10a0*/  IMAD R6, R11, R9, RZ ;  /* 0x000000090b067224 */ /* 0x000fe200078e02ff */
[----:B------:R-:W-:-:S04]  /*10b0*/  ISETP.GE.AND P1, PT, R5, R12, PT ;  /* 0x0000000c0500720c */ /* 0x000fc80003f26270 */
[----:B------:R-:W-:Y:S01]  /*10c0*/  ISETP.GE.OR P1, PT, R7, R6, P1 ;  /* 0x000000060700720c */ /* 0x000fe20000f26670 */
[----:B------:R-:W-:-:S05]  /*10d0*/  IMAD.HI.U32 R6, R5, R2, RZ ;  /* 0x0000000205067227 */ /* 0x000fca00078e00ff */
[----:B------:R-:W-:-:S04]  /*10e0*/  SHF.R.U32.HI R6, RZ, R3, R6 ;  /* 0x00000003ff067219 */ /* 0x000fc80000011606 */
[----:B------:R-:W-:-:S03]  /*10f0*/  SEL R6, R5, R6, !P0 ;  /* 0x0000000605067207 */ /* 0x000fc60004000000 */
[----:B------:R-:W-:Y:S01]  /*1100*/  @!P1 IMAD.HI.U32 R8, R7, R2, RZ ;  /* 0x0000000207089227 */ /* 0x000fe200078e00ff */
[----:B------:R-:W-:-:S04]  /*1110*/  IADD3 R2, PT, PT, -R6, RZ, RZ ;  /* 0x000000ff06027210 */ /* 0x000fc80007ffe1ff */
[----:B------:R-:W-:Y:S01]  /*1120*/  @!P1 SHF.R.U32.HI R8, RZ, R3, R8 ;  /* 0x00000003ff089219 */ /* 0x000fe20000011608 */
[----:B------:R-:W-:-:S03]  /*1130*/  IMAD R2, R9, R2, R5 ;  /* 0x0000000209027224 */ /* 0x000fc600078e0205 */
[----:B------:R-:W-:-:S05]  /*1140*/  @!P1 SEL R3, R7, R8, !P0 ;  /* 0x0000000807039207 */ /* 0x000fca0004000000 */
[--C-:B------:R-:W-:Y:S02]  /*1150*/  @!P1 IMAD.IADD R6, R6, 0x1, -R3.reuse ;  /* 0x0000000106069824 */ /* 0x100fe400078e0a03 */
[----:B------:R-:W-:Y:S01]  /*1160*/  @!P1 IMAD R3, R2, R11, R3 ;  /* 0x0000000b02039224 */ /* 0x000fe200078e0203 */
[----:B------:R-:W-:Y:S01]  /*1170*/  IADD3 R2, PT, PT, -R7, RZ, RZ ;  /* 0x000000ff07027210 */ /* 0x000fe20007ffe1ff */
[----:B------:R-:W-:Y:S02]  /*1180*/  @!P1 IMAD R5, R6, R9, R7 ;  /* 0x0000000906059224 */ /* 0x000fe400078e0207 */
[----:B------:R-:W-:Y:S02]  /*1190*/  @!P1 IMAD.MOV.U32 R7, RZ, RZ, R3 ;  /* 0x000000ffff079224 */ /* 0x000fe400078e0003 */
[----:B------:R-:W-:Y:S02]  /*11a0*/  IMAD R2, R10, R2, R21 ;  /* 0x000000020a027224 */ /* 0x000fe400078e0215 */
[----:B------:R-:W-:-:S02]  /*11b0*/  IMAD R20, R5, R4, R13 ;  /* 0x0000000405147224 */ /* 0x000fc400078e020d */
[----:B------:R-:W-:Y:S02]  /*11c0*/  IMAD R21, R7, R10, R2 ;  /* 0x0000000a07157224 */ /* 0x000fe400078e0202 */
.L_x_15:
[----:B------:R-:W1:Y:S01]  /*11d0*/  LDCU UR4, c[0x0][0xb30] ;  /* 0x00016600ff0477ac */ /* 0x000e620008000800 */
[----:B------:R-:W2:Y:S08]  /*11e0*/  S2UR UR45, SR_CgaCtaId ;  /* 0x00000000002d79c3 */ /* 0x000eb00000008800 */
[----:B------:R-:W3:Y:S01]  /*11f0*/  LDC R26, c[0x0][0xb24] ;  /* 0x0002c900ff1a7b82 */ /* 0x000ee20000000800 */
[----:B-1----:R-:W-:-:S09]  /*1200*/  UISETP.NE.AND UP1, UPT, UR4, 0x1, UPT ;  /* 0x000000010400788c */ /* 0x002fd2000bf25270 */
[----:B--2---:R-:W-:Y:S05]  /*1210*/  BRA.U UP1, `(.L_x_16) ;  /* 0x0000000101407547 */ /* 0x004fea000b800000 */
[----:B------:R-:W1:Y:S08]  /*1220*/  LDC.64 R4, c[0x0][0xb10] ;  /* 0x0002c400ff047b82 */ /* 0x000e700000000a00 */
[----:B------:R-:W2:Y:S08]  /*1230*/  LDC.64 R2, c[0x0][0xb18] ;  /* 0x0002c600ff027b82 */ /* 0x000eb00000000a00 */
[----:B------:R-:W4:Y:S08]  /*1240*/  LDC R6, c[0x0][0xb20] ;  /* 0x0002c800ff067b82 */ /* 0x000f300000000800 */
[----:B------:R-:W3:Y:S01]  /*1250*/  LDC R8, c[0x0][0xb0c] ;  /* 0x0002c300ff087b82 */ /* 0x000ee20000000800 */
[----:B-1----:R-:W-:-:S05]  /*1260*/  IMAD.HI.U32 R4, R21, R4, RZ ;  /* 0x0000000415047227 */ /* 0x002fca00078e00ff */
[----:B------:R-:W-:Y:S01]  /*1270*/  SHF.R.U32.HI R4, RZ, R5, R4 ;  /* 0x00000005ff047219 */ /* 0x000fe20000011604 */
[----:B--2---:R-:W-:Y:S01]  /*1280*/  IMAD.HI.U32 R3, R20, R3, RZ ;  /* 0x0000000314037227 */ /* 0x004fe200078e00ff */
[----:B------:R-:W-:-:S04]  /*1290*/  ISETP.NE.AND P0, PT, R2, 0x1, PT ;  /* 0x000000010200780c */ /* 0x000fc80003f05270 */
[----:B----4-:R-:W-:-:S04]  /*12a0*/  SHF.R.U32.HI R3, RZ, R6, R3 ;  /* 0x00000006ff037219 */ /* 0x010fc80000011603 */
[----:B------:R-:W-:Y:S02]  /*12b0*/  SEL R3, R20, R3, !P0 ;  /* 0x0000000314037207 */ /* 0x000fe40004000000 */
[----:B---3--:R-:W-:-:S04]  /*12c0*/  ISETP.NE.AND P1, PT, R8, 0x1, PT ;  /* 0x000000010800780c */ /* 0x008fc80003f25270 */
[----:B------:R-:W-:-:S05]  /*12d0*/  SEL R4, R21, R4, !P1 ;  /* 0x0000000415047207 */ /* 0x000fca0004800000 */
[----:B------:R-:W-:Y:S02]  /*12e0*/  IMAD.IADD R5, R3, 0x1, -R4 ;  /* 0x0000000103057824 */ /* 0x000fe400078e0a04 */
[----:B------:R-:W-:Y:S02]  /*12f0*/  IMAD.IADD R3, R4, 0x1, -R3 ;  /* 0x0000000104037824 */ /* 0x000fe400078e0a03 */
[----:B------:R-:W-:Y:S02]  /*1300*/  IMAD R21, R5, R8, R21 ;  /* 0x0000000805157224 */ /* 0x000fe400078e0215 */
[----:B------:R-:W-:-:S07]  /*1310*/  IMAD R20, R3, R2, R20 ;  /* 0x0000000203147224 */ /* 0x000fce00078e0214 */
.L_x_16:
[----:B------:R-:W-:Y:S01]  /*1320*/  BAR.SYNC.DEFER_BLOCKING 0x0 ;  /* 0x0000000000007b1d */ /* 0x000fe20000010000 */
[----:B------:R-:W-:Y:S01]  /*1330*/  UISETP.NE.AND UP1, UPT, UR10, 0x2, UPT ;  /* 0x000000020a00788c */ /* 0x000fe2000bf25270 */
[----:B------:R-:W-:Y:S02]  /*1340*/  ISETP.NE.OR P5, PT, R0, 0x2, !P5 ;  /* 0x000000020000780c */ /* 0x000fe40006fa5670 */
[----:B------:R-:W-:-:S06]  /*1350*/  LOP3.LUT R2, R81, 0x1f, RZ, 0xc0, !PT ;  /* 0x0000001f51027812 */ /* 0x000fcc00078ec0ff */
[----:B------:R-:W-:Y:S05]  /*1360*/  BRA.U UP1, `(.L_x_17) ;  /* 0x0000001501407547 */ /* 0x000fea000b800000 */
[----:B------:R-:W1:Y:S01]  /*1370*/  LDCU UR6, c[0x0][0x38c] ;  /* 0x00007180ff0677ac */ /* 0x000e620008000800 */
[----:B------:R-:W2:Y:S01]  /*1380*/  LDC R9, c[0x0][0x370] ;  /* 0x0000dc00ff097b82 */ /* 0x000ea20000000800 */
[----:B------:R-:W-:Y:S01]  /*1390*/  PLOP3.LUT P1, PT, PT, PT, UP2, 0x80, 0x8 ;  /* 0x000000000008781c */ /* 0x000fe20003f2f028 */
[----:B------:R-:W-:Y:S01]  /*13a0*/  HFMA2 R12, -RZ, RZ, 0, 0 ;  /* 0x00000000ff0c7431 */ /* 0x000fe200000001ff */
[----:B------:R-:W-:Y:S01]  /*13b0*/  ISETP.EQ.OR P4, PT, R2, RZ, P5 ;  /* 0x000000ff0200720c */ /* 0x000fe20002f82670 */
[----:B------:R-:W-:Y:S01]  /*13c0*/  IMAD.MOV.U32 R15, RZ, RZ, 0x1 ;  /* 0x00000001ff0f7424 */ /* 0x000fe200078e00ff */
[----:B------:R-:W-:Y:S01]  /*13d0*/  PLOP3.LUT P1, PT, P1, PT, PT, 0x8, 0x80 ;  /* 0x000000000080781c */ /* 0x000fe20000f2e170 */
[----:B------:R-:W-:Y:S01]  /*13e0*/  IMAD.MOV.U32 R14, RZ, RZ, RZ ;  /* 0x000000ffff0e7224 */ /* 0x000fe200078e00ff */
[----:B------:R-:W-:Y:S01]  /*13f0*/  MOV R8, 0x1 ;  /* 0x0000000100087802 */ /* 0x000fe20000000f00 */
[----:B------:R-:W4:Y:S01]  /*1400*/  LDC R0, c[0x0][0x374] ;  /* 0x0000dd00ff007b82 */ /* 0x000f220000000800 */
[----:B------:R-:W-:Y:S01]  /*1410*/  IMAD.MOV.U32 R10, RZ, RZ, RZ ;  /* 0x000000ffff0a7224 */ /* 0x000fe200078e00ff */
[----:B------:R-:W2:Y:S01]  /*1420*/  LDCU.64 UR38, c[0x0][0x348] ;  /* 0x00006900ff2677ac */ /* 0x000ea20008000a00 */
[----:B------:R-:W-:Y:S01]  /*1430*/  UMOV UR23, URZ ;  /* 0x000000ff00177c82 */ /* 0x000fe20008000000 */
[----:B-1----:R-:W-:-:S02]  /*1440*/  UIADD3 UR5, UPT, UPT, UR6, 0x7f, URZ ;  /* 0x0000007f06057890 */ /* 0x002fc4000fffe0ff */
[----:B------:R-:W-:Y:S02]  /*1450*/  UIADD3 UR53, UPT, UPT, UR6, 0xfe, URZ ;  /* 0x000000fe06357890 */ /* 0x000fe4000fffe0ff */
[----:B------:R-:W-:-:S04]  /*1460*/  USHF.R.S32.HI UR4, URZ, 0x1f, UR5 ;  /* 0x0000001fff047899 */ /* 0x000fc80008011405 */
[----:B------:R-:W-:-:S04]  /*1470*/  ULEA.HI UR4, UR4, UR5, URZ, 0x7 ;  /* 0x0000000504047291 */ /* 0x000fc8000f8f38ff */
[----:B------:R-:W-:Y:S02]  /*1480*/  USHF.R.S32.HI UR46, URZ, 0x7, UR4 ;  /* 0x00000007ff2e7899 */ /* 0x000fe40008011404 */
[----:B------:R-:W-:Y:S02]  /*1490*/  UIADD3 UR4, UPT, UPT, UR6, -0x1, URZ ;  /* 0xffffffff06047890 */ /* 0x000fe4000fffe0ff */
[----:B------:R-:W-:Y:S02]  /*14a0*/  UISETP.LT.U32.AND UP0, UPT, UR46, 0x2, UPT ;  /* 0x000000022e00788c */ /* 0x000fe4000bf01070 */
[----:B------:R-:W-:Y:S02]  /*14b0*/  UISETP.GE.U32.AND UP1, UPT, UR4, -0xff, UPT ;  /* 0xffffff010400788c */ /* 0x000fe4000bf26070 */
[----:B------:R-:W-:-:S04]  /*14c0*/  USEL UR37, UR46, 0x2, UP0 ;  /* 0x000000022e257887 */ /* 0x000fc80008000000 */
[----:B------:R-:W-:Y:S02]  /*14d0*/  UIADD3 UR29, UPT, UPT, UR37, -0x1, URZ ;  /* 0xffffffff251d7890 */ /* 0x000fe4000fffe0ff */
[----:B------:R-:W-:-:S03]  /*14e0*/  UIADD3 UR47, UPT, UPT, UR46, -UR37, URZ ;  /* 0x800000252e2f7290 */ /* 0x000fc6000fffe0ff */
[----:B------:R-:W-:-:S04]  /*14f0*/  @UP1 UIADD3 UR29, UPT, UPT, UR37, URZ, URZ ;  /* 0x000000ff251d1290 */ /* 0x000fc8000fffe0ff */
[----:B--2---:R-:W-:-:S12]  /*1500*/  UIADD3 UR29, UPT, UPT, UR29, 0x1, URZ ;  /* 0x000000011d1d7890 */ /* 0x004fd8000fffe0ff */
.L_x_39:
[----:B------:R-:W-:Y:S01]  /*1510*/  UISETP.NE.AND UP0, UPT, UR45, URZ, UPT ;  /* 0x000000ff2d00728c */ /* 0x000fe2000bf05270 */
[----:B------:R-:W1:Y:S08]  /*1520*/  S2UR UR45, SR_CgaCtaId ;  /* 0x00000000002d79c3 */ /* 0x000e700000008800 */
[----:B------:R-:W-:Y:S05]  /*1530*/  BRA.U UP0, `(.L_x_18) ;  /* 0x0000000100347547 */ /* 0x000fea000b800000 */
[----:B------:R-:W2:Y:S01]  /*1540*/  S2R R2, SR_CgaCtaId ;  /* 0x0000000000027919 */ /* 0x000ea20000008800 */
[----:B------:R-:W-:-:S04]  /*1550*/  MOV R3, 0x400 ;  /* 0x0000040000037802 */ /* 0x000fc80000000f00 */
[----:B--2---:R-:W-:Y:S02]  /*1560*/  LEA R3, R2, R3, 0x18 ;  /* 0x0000000302037211 */ /* 0x004fe400078ec0ff */
[----:B------:R-:W-:-:S03]  /*1570*/  SHF.L.U32 R2, R8, 0x1f, RZ ;  /* 0x0000001f08027819 */ /* 0x000fc600000006ff */
[----:B------:R-:W-:-:S04]  /*1580*/  IMAD R3, R10, 0x8, R3 ;  /* 0x000000080a037824 */ /* 0x000fc800078e0203 */
[----:B------:R-:W2:Y:S02]  /*1590*/  SYNCS.PHASECHK.TRANS64.TRYWAIT P0, [R3+URZ+0xe0], R2 ;  /* 0x0000e002030075a7 */ /* 0x000ea400080011ff */
[----:B--2---:R-:W-:Y:S05]  /*15a0*/  @!P0 BRA `(.L_x_19) ;  /* 0x0000007000f48947 */ /* 0x004fea0003800000 */
.L_x_133:
[----:B------:R-:W-:Y:S01]  /*15b0*/  VIADD R10, R10, 0x1 ;  /* 0x000000010a0a7836 */ /* 0x000fe20000000000 */
[----:B------:R2:W-:Y:S04]  /*15c0*/  SYNCS.ARRIVE.TRANS64.A1T0 RZ, [R3+URZ+0xd0], RZ ;  /* 0x0000d0ff03ff79a7 */ /* 0x0005e800081000ff */
[----:B------:R-:W-:-:S04]  /*15d0*/  ISETP.NE.AND P0, PT, R10, 0x2, PT ;  /* 0x000000020a00780c */ /* 0x000fc80003f05270 */
[----:B------:R-:W-:Y:S02]  /*15e0*/  SEL R10, R10, RZ, P0 ;  /* 0x000000ff0a0a7207 */ /* 0x000fe40000000000 */
[----:B--2---:R-:W-:-:S04]  /*15f0*/  SEL R3, RZ, 0x1, P0 ;  /* 0x00000001ff037807 */ /* 0x004fc80000000000 */
[----:B------:R-:W-:Y:S02]  /*1600*/  LOP3.LUT R8, R8, R3, RZ, 0x3c, !PT ;  /* 0x0000000308087212 */ /* 0x000fe400078e3cff */
.L_x_18:
[----:B------:R-:W-:Y:S01]  /*1610*/  UMOV UR13, 0x400 ;  /* 0x00000400000d7882 */ /* 0x000fe20000000000 */
[----:B------:R-:W-:Y:S01]  /*1620*/  SHF.L.U32 R2, R15, 0x1f, RZ ;  /* 0x0000001f0f027819 */ /* 0x000fe200000006ff */
[----:B-1----:R-:W-:Y:S01]  /*1630*/  ULEA UR13, UR45, UR13, 0x18 ;  /* 0x0000000d2d0d7291 */ /* 0x002fe2000f8ec0ff */
[----:B------:R-:W-:Y:S01]  /*1640*/  R2UR UR59, R21 ;  /* 0x00000000153b72ca */ /* 0x000fe200000e0000 */
[----:B------:R-:W-:Y:S01]  /*1650*/  UISETP.GE.U32.AND UP0, UPT, UR53, 0xff, UPT ;  /* 0x000000ff3500788c */ /* 0x000fe2000bf06070 */
[----:B------:R-:W-:Y:S01]  /*1660*/  R2UR UR27, R20 ;  /* 0x00000000141b72ca */ /* 0x000fe200000e0000 */
[----:B------:R-:W-:Y:S01]  /*1670*/  ULEA UR4, UR23, UR13, 0x3 ;  /* 0x0000000d17047291 */ /* 0x000fe2000f8e18ff */
[----:B------:R-:W-:-:S08]  /*1680*/  UMOV UR21, URZ ;  /* 0x000000ff00157c82 */ /* 0x000fd00008000000 */
[----:B------:R1:W2:Y:S01]  /*1690*/  SYNCS.PHASECHK.TRANS64.TRYWAIT P2, [UR4+0x10], R2 ;  /* 0x00001002ff0075a7 */ /* 0x0002a20008041104 */
[----:B------:R-:W-:Y:S02]  /*16a0*/  USHF.L.U32 UR59, UR59, 0x7, URZ ;  /* 0x000000073b3b7899 */ /* 0x000fe400080006ff */
[----:B------:R-:W-:Y:S01]  /*16b0*/  USHF.L.U32 UR27, UR27, 0x6, URZ ;  /* 0x000000061b1b7899 */ /* 0x000fe200080006ff */
[----:B------:R-:W-:Y:S11]  /*16c0*/  BRA.U !UP0, `(.L_x_20) ;  /* 0x0000000508407547 */ /* 0x000ff6000b800000 */
[----:B------:R-:W-:Y:S01]  /*16d0*/  UMOV UR22, URZ ;  /* 0x000000ff00167c82 */ /* 0x000fe20008000000 */
[----:B------:R-:W-:-:S05]  /*16e0*/  UMOV UR6, UR23 ;  /* 0x0000001700067c82 */ /* 0x000fca0008000000 */
.L_x_27:
[----:B------:R-:W-:Y:S01]  /*16f0*/  ULEA UR57, UR6, UR13, 0x3 ;  /* 0x0000000d06397291 */ /* 0x000fe2000f8e18ff */
[----:B--2---:R-:W-:Y:S01]  /*1700*/  @!P5 MOV R3, 0x18000 ;  /* 0x000180000003d802 */ /* 0x004fe20000000f00 */
[----:B--2---:R-:W-:Y:S10]  /*1710*/  @P2 BRA `(.L_x_21) ;  /* 0x00000000000c2947 */ /* 0x004ff40003800000 */
[----:B------:R-:W-:-:S04]  /*1720*/  SHF.L.U32 R5, R15, 0x1f, RZ ;  /* 0x0000001f0f057819 */ /* 0x000fc800000006ff */
[----:B------:R-:W2:Y:S02]  /*1730*/  SYNCS.PHASECHK.TRANS64.TRYWAIT P0, [UR57+0x10], R5 ;  /* 0x00001005ff0075a7 */ /* 0x000ea40008001139 */
[----:B--2---:R-:W-:Y:S05]  /*1740*/  @!P0 BRA `(.L_x_22) ;  /* 0x0000007000a08947 */ /* 0x004fea0003800000 */
.L_x_21:
[----:B------:R2:W-:Y:S01]  /*1750*/  @!P5 SYNCS.ARRIVE.TRANS64 RZ, [UR57], R3 ;  /* 0x00000003ffffd9a7 */ /* 0x0005e20008000039 */
[----:B------:R-:W-:Y:S04]  /*1760*/  BSSY.RECONVERGENT B0, `(.L_x_23) ;  /* 0x0000003000007945 */ /* 0x000fe80003800200 */
[----:B------:R-:W-:Y:S05]  /*1770*/  @P4 BRA `(.L_x_24) ;  /* 0x0000000000044947 */ /* 0x000fea0003800000 */
[----:B------:R-:W-:Y:S05]  /*1780*/  BPT.TRAP 0x1 ;  /* 0x000000040000795c */ /* 0x000fea0000300000 */
.L_x_24:
[----:B------:R-:W-:Y:S05]  /*1790*/  BSYNC.RECONVERGENT B0 ;  /* 0x0000000000007941 */ /* 0x000fea0003800200 */
.L_x_23:
[----:B------:R-:W-:Y:S01]  /*17a0*/  UIADD3 UR4, UPT, UPT, UR6, 0x1, URZ ;  /* 0x0000000106047890 */ /* 0x000fe2000fffe0ff */
[----:B------:R-:W-:Y:S01]  /*17b0*/  BSSY.RECONVERGENT B0, `(.L_x_25) ;  /* 0x000003c000007945 */ /* 0x000fe20003800200 */
[----:B------:R-:W-:Y:S02]  /*17c0*/  ELECT P0, URZ, PT ;  /* 0x0000000000ff782f */ /* 0x000fe40003800000 */
[----:B------:R-:W-:-:S04]  /*17d0*/  UISETP.NE.AND UP0, UPT, UR4, 0x2, UPT ;  /* 0x000000020400788c */ /* 0x000fc8000bf05270 */
[----:B------:R-:W-:Y:S02]  /*17e0*/  USEL UR5, URZ, 0x1, UP0 ;  /* 0x00000001ff057887 */ /* 0x000fe40008000000 */
[----:B------:R-:W-:-:S04]  /*17f0*/  USEL UR23, UR4, URZ, UP0 ;  /* 0x000000ff04177287 */ /* 0x000fc80008000000 */
[----:B------:R-:W-:Y:S01]  /*1800*/  ULEA UR4, UR23, UR13, 0x3 ;  /* 0x0000000d17047291 */ /* 0x000fe2000f8e18ff */
[----:B------:R-:W-:-:S04]  /*1810*/  LOP3.LUT R15, R15, UR5, RZ, 0x3c, !PT ;  /* 0x000000050f0f7c12 */ /* 0x000fc8000f8e3cff */
[----:B-1----:R-:W-:-:S04]  /*1820*/  SHF.L.U32 R2, R15, 0x1f, RZ ;  /* 0x0000001f0f027819 */ /* 0x002fc800000006ff */
[----:B------:R1:W1:Y:S01]  /*1830*/  SYNCS.PHASECHK.TRANS64.TRYWAIT P2, [UR4+0x10], R2 ;  /* 0x00001002ff0075a7 */ /* 0x0002620008041104 */
[----:B------:R-:W-:Y:S05]  /*1840*/  @!P0 BRA `(.L_x_26) ;  /* 0x0000000000c88947 */ /* 0x000fea0003800000 */
[----:B------:R-:W-:Y:S02]  /*1850*/  ULEA UR32, UR6, UR13, 0x10 ;  /* 0x0000000d06207291 */ /* 0x000fe4000f8e80ff */
[----:B------:R-:W-:Y:S02]  /*1860*/  UIADD3 UR4, UP1, UPT, UR38, 0x80, URZ ;  /* 0x0000008026047890 */ /* 0x000fe4000ff3e0ff */
[----:B------:R-:W-:Y:S02]  /*1870*/  USHF.L.U32 UR58, UR22, 0x7, URZ ;  /* 0x00000007163a7899 */ /* 0x000fe400080006ff */
[----:B------:R-:W-:Y:S02]  /*1880*/  ULEA UR7, UR6, UR13, 0xf ;  /* 0x0000000d06077291 */ /* 0x000fe4000f8e78ff */
[----:B------:R-:W-:Y:S02]  /*1890*/  UIADD3 UR14, UP0, UPT, UR38, 0x180, URZ ;  /* 0x00000180260e7890 */ /* 0x000fe4000ff1e0ff */
[----:B------:R-:W-:-:S02]  /*18a0*/  UIADD3.X UR5, UPT, UPT, URZ, UR39, URZ, UP1, !UPT ;  /* 0x00000027ff057290 */ /* 0x000fc40008ffe4ff */
[----:B------:R-:W-:Y:S02]  /*18b0*/  UIADD3 UR56, UPT, UPT, UR32, 0x8400, URZ ;  /* 0x0000840020387890 */ /* 0x000fe4000fffe0ff */
[----:B------:R-:W-:Y:S02]  /*18c0*/  UIADD3 UR50, UPT, UPT, UR58, 0x20, URZ ;  /* 0x000000203a327890 */ /* 0x000fe4000fffe0ff */
[----:B------:R-:W-:Y:S02]  /*18d0*/  UIADD3 UR48, UPT, UPT, UR32, 0xc400, URZ ;  /* 0x0000c40020307890 */ /* 0x000fe4000fffe0ff */
[----:B------:R-:W-:Y:S02]  /*18e0*/  UIADD3 UR42, UPT, UPT, UR58, 0x40, URZ ;  /* 0x000000403a2a7890 */ /* 0x000fe4000fffe0ff */
[----:B------:R-:W-:Y:S02]  /*18f0*/  UIADD3 UR40, UPT, UPT, UR32, 0x10400, URZ ;  /* 0x0001040020287890 */ /* 0x000fe4000fffe0ff */
[----:B------:R-:W-:-:S02]  /*1900*/  UIADD3 UR34, UPT, UPT, UR58, 0x60, URZ ;  /* 0x000000603a227890 */ /* 0x000fc4000fffe0ff */
[----:B------:R-:W-:Y:S02]  /*1910*/  UIADD3 UR32, UPT, UPT, UR32, 0x14400, URZ ;  /* 0x0001440020207890 */ /* 0x000fe4000fffe0ff */
[----:B------:R-:W-:Y:S02]  /*1920*/  UIADD3.X UR15, UPT, UPT, URZ, UR39, URZ, UP0, !UPT ;  /* 0x00000027ff0f7290 */ /* 0x000fe400087fe4ff */
[----:B------:R-:W-:Y:S02]  /*1930*/  UIADD3 UR24, UPT, UPT, UR7, 0x28400, URZ ;  /* 0x0002840007187890 */ /* 0x000fe4000fffe0ff */
[----:B------:R-:W-:Y:S01]  /*1940*/  UIADD3 UR8, UPT, UPT, UR7, 0x2a400, URZ ;  /* 0x0002a40007087890 */ /* 0x000fe2000fffe0ff */
[----:B------:R-:W-:Y:S01]  /*1950*/  UMOV UR30, 0x0 ;  /* 0x00000000001e7882 */ /* 0x000fe20000000000 */
[----:B------:R-:W-:Y:S01]  /*1960*/  UMOV UR31, 0x10000000 ;  /* 0x10000000001f7882 */ /* 0x000fe20000000000 */
[----:B------:R-:W-:Y:S01]  /*1970*/  UMOV UR49, UR57 ;  /* 0x0000003900317c82 */ /* 0x000fe20008000000 */
[----:B------:R-:W-:Y:S01]  /*1980*/  UMOV UR51, UR59 ;  /* 0x0000003b00337c82 */ /* 0x000fe20008000000 */
[----:B------:R-:W-:Y:S01]  /*1990*/  UMOV UR52, UR60 ;  /* 0x0000003c00347c82 */ /* 0x000fe20008000000 */
[----:B------:R-:W-:Y:S01]  /*19a0*/  UMOV UR41, UR57 ;  /* 0x0000003900297c82 */ /* 0x000fe20008000000 */
[----:B------:R-:W-:Y:S01]  /*19b0*/  UMOV UR43, UR59 ;  /* 0x0000003b002b7c82 */ /* 0x000fe20008000000 */
[----:B------:R-:W-:Y:S01]  /*19c0*/  UMOV UR44, UR60 ;  /* 0x0000003c002c7c82 */ /* 0x000fe20008000000 */
[----:B------:R-:W-:Y:S01]  /*19d0*/  UTMALDG.3D [UR56], [UR4], desc[UR30] ;  /* 0x00001e38040075b4 */ /* 0x000fe20008011000 */
[----:B------:R-:W-:Y:S01]  /*19e0*/  UMOV UR33, UR57 ;  /* 0x0000003900217c82 */ /* 0x000fe20008000000 */
        /* <DEDUP_REMOVED lines=10> */
[----:B------:R-:W-:Y:S01]  /*1a90*/  UIADD3 UR16, UPT, UPT, UR7, 0x2c400, URZ ;  /* 0x0002c40007107890 */ /* 0x000fe2000fffe0ff */
[----:B------:R-:W-:Y:S01]  /*1aa0*/  UMOV UR17, UR57 ;  /* 0x0000003900117c82 */ /* 0x000fe20008000000 */
[----:B------:R-:W-:Y:S01]  /*1ab0*/  UMOV UR19, UR27 ;  /* 0x0000001b00137c82 */ /* 0x000fe20008000000 */
[----:B------:R-:W-:Y:S01]  /*1ac0*/  UTMALDG.3D [UR40], [UR4], desc[UR30] ;  /* 0x00001e28040075b4 */ /* 0x000fe20008011000 */
[----:B------:R-:W-:Y:S01]  /*1ad0*/  UMOV UR20, UR60 ;  /* 0x0000003c00147c82 */ /* 0x000fe20008000000 */
[----:B------:R-:W-:Y:S01]  /*1ae0*/  UMOV UR18, UR42 ;  /* 0x0000002a00127c82 */ /* 0x000fe20008000000 */
[----:B------:R-:W-:Y:S01]  /*1af0*/  UTMALDG.3D [UR32], [UR4], desc[UR30] ;  /* 0x00001e20040075b4 */ /* 0x000fe20008011000 */
[----:B------:R-:W-:Y:S01]  /*1b00*/  UTMALDG.3D [UR24], [UR14], desc[UR30] ;  /* 0x00001e180e0075b4 */ /* 0x000fe20008011000 */
[----:B------:R2:W-:Y:S01]  /*1b10*/  UTMALDG.3D [UR8], [UR14], desc[UR30] ;  /* 0x00001e080e0075b4 */ /* 0x0005e20008011000 */
[----:B------:R1:W-:Y:S01]  /*1b20*/  UTMALDG.3D [UR16], [UR14], desc[UR30] ;  /* 0x00001e100e0075b4 */ /* 0x0003e20008011000 */
[----:B--2---:R-:W-:Y:S01]  /*1b30*/  UIADD3 UR8, UPT, UPT, UR7, 0x2e400, URZ ;  /* 0x0002e40007087890 */ /* 0x004fe2000fffe0ff */
[----:B------:R-:W-:-:S08]  /*1b40*/  UMOV UR10, UR34 ;  /* 0x00000022000a7c82 */ /* 0x000fd00008000000 */
[----:B------:R2:W-:Y:S02]  /*1b50*/  UTMALDG.3D [UR8], [UR14], desc[UR30] ;  /* 0x00001e080e0075b4 */ /* 0x0005e40008011000 */
[----:B--2---:R-:W-:Y:S01]  /*1b60*/  NOP ;  /* 0x0000000000007918 */ /* 0x004fe20000000000 */
.L_x_26:
[----:B-1----:R-:W-:Y:S05]  /*1b70*/  BSYNC.RECONVERGENT B0 ;  /* 0x0000000000007941 */ /* 0x002fea0003800200 */
.L_x_25:
[----:B------:R-:W-:Y:S01]  /*1b80*/  UIADD3 UR22, UPT, UPT, UR22, 0x1, URZ ;  /* 0x0000000116167890 */ /* 0x000fe2000fffe0ff */
[----:B------:R-:W-:Y:S01]  /*1b90*/  UMOV UR6, UR23 ;  /* 0x0000001700067c82 */ /* 0x000fe20008000000 */
[----:B------:R-:W-:Y:S02]  /*1ba0*/  UMOV UR21, UR29 ;  /* 0x0000001d00157c82 */ /* 0x000fe40008000000 */
[----:B------:R-:W-:-:S09]  /*1bb0*/  UISETP.NE.AND UP0, UPT, UR22, UR29, UPT ;  /* 0x0000001d1600728c */ /* 0x000fd2000bf05270 */
[----:B------:R-:W-:Y:S05]  /*1bc0*/  BRA.U UP0, `(.L_x_27) ;  /* 0xfffffff900c87547 */ /* 0x000fea000b83ffff */
.L_x_20:
[----:B------:R-:W-:Y:S01]  /*1bd0*/  ULEA UR4, UR23, UR13, 0x3 ;  /* 0x0000000d17047291 */ /* 0x000fe2000f8e18ff */
[----:B-1----:R-:W-:Y:S01]  /*1be0*/  SHF.L.U32 R2, R15, 0x1f, RZ ;  /* 0x0000001f0f027819 */ /* 0x002fe200000006ff */
[----:B------:R-:W-:Y:S01]  /*1bf0*/  @!P1 SYNCS.ARRIVE.TRANS64.A1T0 RZ, [UR13+0x68], RZ ;  /* 0x000068ffffff99a7 */ /* 0x000fe2000810000d */
[----:B------:R-:W-:-:S06]  /*1c00*/  UISETP.GT.AND UP0, UPT, UR46, UR37, UPT ;  /* 0x000000252e00728c */ /* 0x000fcc000bf04270 */
[----:B------:R1:W1:Y:S03]  /*1c10*/  SYNCS.PHASECHK.TRANS64.TRYWAIT P1, [UR4+0x10], R2 ;  /* 0x00001002ff0075a7 */ /* 0x0002660008021104 */
[----:B------:R-:W-:Y:S05]  /*1c20*/  BRA.U !UP0, `(.L_x_28) ;  /* 0x00000005083c7547 */ /* 0x000fea000b800000 */
[----:B------:R-:W-:Y:S01]  /*1c30*/  UIADD3 UR22, UPT, UPT, UR47, UR21, URZ ;  /* 0x000000152f167290 */ /* 0x000fe2000fffe0ff */
[----:B------:R-:W-:-:S11]  /*1c40*/  UMOV UR6, UR23 ;  /* 0x0000001700067c82 */ /* 0x000fd60008000000 */
.L_x_35:
[----:B------:R-:W-:Y:S01]  /*1c50*/  ULEA UR57, UR6, UR13, 0x3 ;  /* 0x0000000d06397291 */ /* 0x000fe2000f8e18ff */
[----:B--2---:R-:W-:Y:S01]  /*1c60*/  @!P5 MOV R3, 0x18000 ;  /* 0x000180000003d802 */ /* 0x004fe20000000f00 */
[----:B-1----:R-:W-:Y:S10]  /*1c70*/  @P1 BRA `(.L_x_29) ;  /* 0x00000000000c1947 */ /* 0x002ff40003800000 */
[----:B------:R-:W-:-:S04]  /*1c80*/  SHF.L.U32 R5, R15, 0x1f, RZ ;  /* 0x0000001f0f057819 */ /* 0x000fc800000006ff */
[----:B------:R-:W1:Y:S02]  /*1c90*/  SYNCS.PHASECHK.TRANS64.TRYWAIT P0, [UR57+0x10], R5 ;  /* 0x00001005ff0075a7 */ /* 0x000e640008001139 */
[----:B-1----:R-:W-:Y:S05]  /*1ca0*/  @!P0 BRA `(.L_x_30) ;  /* 0x0000006c00608947 */ /* 0x002fea0003800000 */
.L_x_29:
[----:B------:R2:W-:Y:S01]  /*1cb0*/  @!P5 SYNCS.ARRIVE.TRANS64 RZ, [UR57], R3 ;  /* 0x00000003ffffd9a7 */ /* 0x0005e20008000039 */
[----:B------:R-:W-:Y:S04]  /*1cc0*/  BSSY.RECONVERGENT B0, `(.L_x_31) ;  /* 0x0000003000007945 */ /* 0x000fe80003800200 */
[----:B------:R-:W-:Y:S05]  /*1cd0*/  @P4 BRA `(.L_x_32) ;  /* 0x0000000000044947 */ /* 0x000fea0003800000 */
[----:B------:R-:W-:Y:S05]  /*1ce0*/  BPT.TRAP 0x1 ;  /* 0x000000040000795c */ /* 0x000fea0000300000 */
.L_x_32:
[----:B------:R-:W-:Y:S05]  /*1cf0*/  BSYNC.RECONVERGENT B0 ;  /* 0x0000000000007941 */ /* 0x000fea0003800200 */
.L_x_31:
        /* <DEDUP_REMOVED lines=61> */
.L_x_34:
[----:B-1----:R-:W-:Y:S05]  /*20d0*/  BSYNC.RECONVERGENT B0 ;  /* 0x0000000000007941 */ /* 0x002fea0003800200 */
.L_x_33:
[----:B------:R-:W-:Y:S01]  /*20e0*/  UIADD3 UR21, UPT, UPT, UR21, 0x1, URZ ;  /* 0x0000000115157890 */ /* 0x000fe2000fffe0ff */
[----:B------:R-:W-:-:S03]  /*20f0*/  UMOV UR6, UR23 ;  /* 0x0000001700067c82 */ /* 0x000fc60008000000 */
[----:B------:R-:W-:-:S09]  /*2100*/  UISETP.NE.AND UP0, UPT, UR21, UR22, UPT ;  /* 0x000000161500728c */ /* 0x000fd2000bf05270 */
[----:B------:R-:W-:Y:S05]  /*2110*/  BRA.U UP0, `(.L_x_35) ;  /* 0xfffffff900cc7547 */ /* 0x000fea000b83ffff */
.L_x_28:
[----:B-1----:R-:W-:Y:S01]  /*2120*/  LEA R2, R14, UR13, 0x3 ;  /* 0x0000000d0e027c11 */ /* 0x002fe2000f8e18ff */
[----:B------:R-:W-:Y:S01]  /*2130*/  NOP ;  /* 0x0000000000007918 */ /* 0x000fe20000000000 */
[----:B--2---:R-:W-:Y:S02]  /*2140*/  SHF.L.U32 R3, R12, 0x1f, RZ ;  /* 0x0000001f0c037819 */ /* 0x004fe400000006ff */
[----:B------:R-:W-:Y:S02]  /*2150*/  LEA R4, R14, UR13, 0x4 ;  /* 0x0000000d0e047c11 */ /* 0x000fe4000f8e20ff */
[----:B------:R-:W1:Y:S02]  /*2160*/  SYNCS.PHASECHK.TRANS64.TRYWAIT P0, [R2+URZ+0x70], R3 ;  /* 0x00007003020075a7 */ /* 0x000e6400080011ff */
[----:B-1----:R-:W-:Y:S05]  /*2170*/  @!P0 BRA `(.L_x_36) ;  /* 0x0000006800448947 */ /* 0x002fea0003800000 */
.L_x_136:
[----:B------:R-:W2:Y:S01]  /*2180*/  LDS.128 R4, [R4+0x100] ;  /* 0x0001000004047984 */ /* 0x000ea20000000c00 */
[----:B---3--:R-:W-:Y:S01]  /*2190*/  ISETP.GE.AND P0, PT, R26, 0x1, PT ;  /* 0x000000011a00780c */ /* 0x008fe20003f06270 */
[----:B-1----:R-:W-:Y:S01]  /*21a0*/  VIADD R2, R2, 0x80 ;  /* 0x0000008002027836 */ /* 0x002fe20000000000 */
[----:B------:R-:W-:Y:S01]  /*21b0*/  @!PT LDS RZ, [RZ] ;  /* 0x00000000fffff984 */ /* 0x000fe20000000800 */
[----:B------:R-:W-:Y:S01]  /*21c0*/  @!PT LDS RZ, [RZ] ;  /* 0x00000000fffff984 */ /* 0x000fe20000000800 */
[----:B------:R-:W-:Y:S01]  /*21d0*/  @!PT LDS RZ, [RZ] ;  /* 0x00000000fffff984 */ /* 0x000fe20000000800 */
[----:B------:R-:W-:Y:S01]  /*21e0*/  @!PT LDS RZ, [RZ] ;  /* 0x00000000fffff984 */ /* 0x000fe20000000800 */
[----:B------:R1:W-:Y:S06]  /*21f0*/  MEMBAR.ALL.CTA ;  /* 0x0000000000007992 */ /* 0x0003ec0000008000 */
[----:B-1----:R-:W1:Y:S01]  /*2200*/  FENCE.VIEW.ASYNC.S ;  /* 0x00000000000073c6 */ /* 0x002e620000000000 */
[----:B------:R-:W-:-:S04]  /*2210*/  PRMT R2, RZ, 0x654, R2 ;  /* 0x00000654ff027816 */ /* 0x000fc80000000002 */
[----:B-1----:R1:W-:Y:S01]  /*2220*/  SYNCS.ARRIVE.TRANS64.RED.A1T0 RZ, [R2+URZ], RZ ;  /* 0x000000ff02ff79a7 */ /* 0x0023e200081004ff */
[----:B--2---:R-:W-:-:S13]  /*2230*/  LOP3.LUT P2, RZ, R6, 0x1, RZ, 0xc0, !PT ;  /* 0x0000000106ff7812 */ /* 0x004fda000784c0ff */
[----:B------:R-:W-:Y:S01]  /*2240*/  @P2 SHF.R.U32.HI R3, RZ, 0x10, R5 ;  /* 0x00000010ff032819 */ /* 0x000fe20000011605 */
[----:B------:R-:W-:Y:S01]  /*2250*/  VOTEU.ANY UP0, P2 ;  /* 0x0000000000ff7886 */ /* 0x000fe20001000100 */
[----:B------:R-:W-:Y:S02]  /*2260*/  @P2 MOV R13, R4 ;  /* 0x00000004000d2202 */ /* 0x000fe40000000f00 */
[----:B------:R-:W-:Y:S02]  /*2270*/  @P2 R2UR.BROADCAST UR4, R3 ;  /* 0x00000000030422ca */ /* 0x000fe400008e0000 */
[----:B------:R-:W-:-:S11]  /*2280*/  @P2 LOP3.LUT R11, R5, 0xffff, RZ, 0xc0, !PT ;  /* 0x0000ffff050b2812 */ /* 0x000fd600078ec0ff */
[----:B------:R-:W-:Y:S01]  /*2290*/  @UP0 UMOV UR60, UR4 ;  /* 0x00000004003c0c82 */ /* 0x000fe20008000000 */
[----:B-1----:R-:W-:Y:S05]  /*22a0*/  @!P0 BRA `(.L_x_37) ;  /* 0x0000000000b88947 */ /* 0x002fea0003800000 */
[----:B------:R-:W4:Y:S01]  /*22b0*/  LDC.64 R4, c[0x0][0xb18] ;  /* 0x0002c600ff047b82 */ /* 0x000f220000000a00 */
[----:B------:R-:W-:-:S07]  /*22c0*/  ISETP.NE.AND P3, PT, R26, 0x1, PT ;  /* 0x000000011a00780c */ /* 0x000fce0003f65270 */
[----:B------:R-:W1:Y:S08]  /*22d0*/  LDC.64 R6, c[0x0][0xb10] ;  /* 0x0002c400ff067b82 */ /* 0x000e700000000a00 */
[----:B------:R-:W2:Y:S08]  /*22e0*/  LDC R16, c[0x0][0xb20] ;  /* 0x0002c800ff107b82 */ /* 0x000eb00000000800 */
[----:B------:R-:W3:Y:S01]  /*22f0*/  LDC R18, c[0x0][0xb0c] ;  /* 0x0002c300ff127b82 */ /* 0x000ee20000000800 */
[----:B----4-:R-:W-:Y:S01]  /*2300*/  IMAD.HI.U32 R17, R0, R5, RZ ;  /* 0x0000000500117227 */ /* 0x010fe200078e00ff */
[----:B------:R-:W-:-:S03]  /*2310*/  ISETP.NE.AND P0, PT, R4, 0x1, PT ;  /* 0x000000010400780c */ /* 0x000fc60003f05270 */
[----:B------:R-:W-:-:S03]  /*2320*/  IMAD.HI.U32 R5, R11, R5, RZ ;  /* 0x000000050b057227 */ /* 0x000fc600078e00ff */
[----:B------:R-:W4:Y:S01]  /*2330*/  LDC.64 R2, c[0x0][0xb28] ;  /* 0x0002ca00ff027b82 */ /* 0x000f220000000a00 */
[----:B-1----:R-:W-:-:S04]  /*2340*/  IMAD.HI.U32 R20, R9, R6, RZ ;  /* 0x0000000609147227 */ /* 0x002fc800078e00ff */
[----:B------:R-:W-:Y:S01]  /*2350*/  IMAD.HI.U32 R22, R13, R6, RZ ;  /* 0x000000060d167227 */ /* 0x000fe200078e00ff */
[----:B------:R-:W-:Y:S02]  /*2360*/  SHF.R.U32.HI R20, RZ, R7, R20 ;  /* 0x00000007ff147219 */ /* 0x000fe40000011614 */
[-C--:B--2---:R-:W-:Y:S02]  /*2370*/  SHF.R.U32.HI R17, RZ, R16.reuse, R17 ;  /* 0x00000010ff117219 */ /* 0x084fe40000011611 */
[----:B------:R-:W-:Y:S02]  /*2380*/  SHF.R.U32.HI R16, RZ, R16, R5 ;  /* 0x00000010ff107219 */ /* 0x000fe40000011605 */
[----:B------:R-:W-:Y:S02]  /*2390*/  SEL R17, R0, R17, !P0 ;  /* 0x0000001100117207 */ /* 0x000fe40004000000 */
[----:B------:R-:W-:Y:S02]  /*23a0*/  SHF.R.U32.HI R22, RZ, R7, R22 ;  /* 0x00000007ff167219 */ /* 0x000fe40000011616 */
[----:B---3--:R-:W-:-:S02]  /*23b0*/  ISETP.NE.AND P1, PT, R18, 0x1, PT ;  /* 0x000000011200780c */ /* 0x008fc40003f25270 */
[----:B------:R-:W-:Y:S02]  /*23c0*/  SEL R5, R11, R16, !P0 ;  /* 0x000000100b057207 */ /* 0x000fe40004000000 */
[----:B------:R-:W-:Y:S02]  /*23d0*/  SEL R19, R9, R20, !P1 ;  /* 0x0000001409137207 */ /* 0x000fe40004800000 */
[----:B------:R-:W-:Y:S01]  /*23e0*/  SEL R7, R13, R22, !P1 ;  /* 0x000000160d077207 */ /* 0x000fe20004800000 */
[----:B----4-:R-:W-:-:S04]  /*23f0*/  IMAD.HI.U32 R20, R17, R2, RZ ;  /* 0x0000000211147227 */ /* 0x010fc800078e00ff */
[----:B------:R-:W-:Y:S01]  /*2400*/  IMAD.HI.U32 R6, R19, R2, RZ ;  /* 0x0000000213067227 */ /* 0x000fe200078e00ff */
[----:B------:R-:W-:-:S04]  /*2410*/  @P3 SHF.R.U32.HI R17, RZ, R3, R20 ;  /* 0x00000003ff113219 */ /* 0x000fc80000011614 */
        /* <DEDUP_REMOVED lines=8> */
[----:B------:R-:W-:-:S04]  /*24a0*/  @!P0 IMAD.HI.U32 R16, R7, R2, RZ ;  /* 0x0000000207108227 */ /* 0x000fc800078e00ff */
[----:B------:R-:W-:Y:S01]  /*24b0*/  IMAD.MOV R2, RZ, RZ, -R6 ;  /* 0x000000ffff027224 */ /* 0x000fe200078e0a06 */
[----:B------:R-:W-:-:S03]  /*24c0*/  @!P0 SHF.R.U32.HI R16, RZ, R3, R16 ;  /* 0x00000003ff108219 */ /* 0x000fc60000011610 */
[----:B------:R-:W-:Y:S01]  /*24d0*/  IMAD R2, R26, R2, R5 ;  /* 0x000000021a027224 */ /* 0x000fe200078e0205 */
[----:B------:R-:W-:Y:S02]  /*24e0*/  @!P0 SEL R3, R7, R16, !P3 ;  /* 0x0000001007038207 */ /* 0x000fe40005800000 */
[----:B------:R-:W-:-:S03]  /*24f0*/  IADD3 R16, PT, PT, -R5, RZ, RZ ;  /* 0x000000ff05107210 */ /* 0x000fc60007ffe1ff */
[--C-:B------:R-:W-:Y:S02]  /*2500*/  @!P0 IMAD.IADD R6, R6, 0x1, -R3.reuse ;  /* 0x0000000106068824 */ /* 0x100fe400078e0a03 */
[----:B------:R-:W-:Y:S01]  /*2510*/  @!P0 IMAD R3, R2, R19, R3 ;  /* 0x0000001302038224 */ /* 0x000fe200078e0203 */
[----:B------:R-:W-:Y:S01]  /*2520*/  IADD3 R2, PT, PT, -R7, RZ, RZ ;  /* 0x000000ff07027210 */ /* 0x000fe20007ffe1ff */
[----:B------:R-:W-:Y:S02]  /*2530*/  @!P0 IMAD R5, R26, R6, R7 ;  /* 0x000000061a058224 */ /* 0x000fe400078e0207 */
[----:B------:R-:W-:Y:S02]  /*2540*/  IMAD R11, R4, R16, R11 ;  /* 0x00000010040b7224 */ /* 0x000fe400078e020b */
[----:B------:R-:W-:Y:S02]  /*2550*/  @!P0 IMAD.MOV.U32 R7, RZ, RZ, R3 ;  /* 0x000000ffff078224 */ /* 0x000fe400078e0003 */
[----:B------:R-:W-:-:S02]  /*2560*/  IMAD R2, R18, R2, R13 ;  /* 0x0000000212027224 */ /* 0x000fc400078e020d */
[----:B------:R-:W-:Y:S02]  /*2570*/  IMAD R11, R5, R4, R11 ;  /* 0x00000004050b7224 */ /* 0x000fe400078e020b */
[----:B------:R-:W-:Y:S02]  /*2580*/  IMAD R13, R7, R18, R2 ;  /* 0x00000012070d7224 */ /* 0x000fe400078e0202 */
.L_x_37:
[----:B------:R-:W1:Y:S02]  /*2590*/  LDCU UR4, c[0x0][0xb30] ;  /* 0x00016600ff0477ac */ /* 0x000e640008000800 */
[----:B-1----:R-:W-:-:S09]  /*25a0*/  UISETP.NE.AND UP0, UPT, UR4, 0x1, UPT ;  /* 0x000000010400788c */ /* 0x002fd2000bf05270 */
[----:B------:R-:W-:Y:S05]  /*25b0*/  BRA.U UP0, `(.L_x_38) ;  /* 0x0000000100407547 */ /* 0x000fea000b800000 */
[----:B------:R-:W1:Y:S08]  /*25c0*/  LDC.64 R4, c[0x0][0xb10] ;  /* 0x0002c400ff047b82 */ /* 0x000e700000000a00 */
[----:B------:R-:W2:Y:S08]  /*25d0*/  LDC.64 R2, c[0x0][0xb18] ;  /* 0x0002c600ff027b82 */ /* 0x000eb00000000a00 */
[----:B------:R-:W3:Y:S08]  /*25e0*/  LDC R6, c[0x0][0xb20] ;  /* 0x0002c800ff067b82 */ /* 0x000ef00000000800 */
[----:B------:R-:W4:Y:S01]  /*25f0*/  LDC R16, c[0x0][0xb0c] ;  /* 0x0002c300ff107b82 */ /* 0x000f220000000800 */
[----:B-1----:R-:W-:-:S05]  /*2600*/  IMAD.HI.U32 R4, R13, R4, RZ ;  /* 0x000000040d047227 */ /* 0x002fca00078e00ff */
[----:B------:R-:W-:Y:S01]  /*2610*/  SHF.R.U32.HI R4, RZ, R5, R4 ;  /* 0x00000005ff047219 */ /* 0x000fe20000011604 */
[----:B--2---:R-:W-:Y:S01]  /*2620*/  IMAD.HI.U32 R3, R11, R3, RZ ;  /* 0x000000030b037227 */ /* 0x004fe200078e00ff */
[----:B------:R-:W-:-:S04]  /*2630*/  ISETP.NE.AND P0, PT, R2, 0x1, PT ;  /* 0x000000010200780c */ /* 0x000fc80003f05270 */
[----:B---3--:R-:W-:-:S04]  /*2640*/  SHF.R.U32.HI R6, RZ, R6, R3 ;  /* 0x00000006ff067219 */ /* 0x008fc80000011603 */
[----:B------:R-:W-:Y:S02]  /*2650*/  SEL R3, R11, R6, !P0 ;  /* 0x000000060b037207 */ /* 0x000fe40004000000 */
[----:B----4-:R-:W-:-:S04]  /*2660*/  ISETP.NE.AND P1, PT, R16, 0x1, PT ;  /* 0x000000011000780c */ /* 0x010fc80003f25270 */
[----:B------:R-:W-:-:S05]  /*2670*/  SEL R4, R13, R4, !P1 ;  /* 0x000000040d047207 */ /* 0x000fca0004800000 */
[----:B------:R-:W-:Y:S02]  /*2680*/  IMAD.IADD R5, R3, 0x1, -R4 ;  /* 0x0000000103057824 */ /* 0x000fe400078e0a04 */
[----:B------:R-:W-:Y:S02]  /*2690*/  IMAD.IADD R3, R4, 0x1, -R3 ;  /* 0x0000000104037824 */ /* 0x000fe400078e0a03 */
[----:B------:R-:W-:Y:S02]  /*26a0*/  IMAD R13, R5, R16, R13 ;  /* 0x00000010050d7224 */ /* 0x000fe400078e020d */
[----:B------:R-:W-:-:S07]  /*26b0*/  IMAD R11, R3, R2, R11 ;  /* 0x00000002030b7224 */ /* 0x000fce00078e020b */
.L_x_38:
[----:B------:R-:W-:Y:S01]  /*26c0*/  VIADD R14, R14, 0x1 ;  /* 0x000000010e0e7836 */ /* 0x000fe20000000000 */
[----:B------:R-:W-:Y:S01]  /*26d0*/  PLOP3.LUT P1, PT, PT, PT, PT, 0x80, 0x8 ;  /* 0x000000000008781c */ /* 0x000fe20003f2f070 */
[----:B------:R-:W-:Y:S02]  /*26e0*/  IMAD.IADD R21, R13, 0x1, R68 ;  /* 0x000000010d157824 */ /* 0x000fe400078e0244 */
[----:B------:R-:W-:Y:S01]  /*26f0*/  IMAD.IADD R20, R11, 0x1, R66 ;  /* 0x000000010b147824 */ /* 0x000fe200078e0242 */
[----:B------:R-:W-:-:S04]  /*2700*/  ISETP.NE.AND P0, PT, R14, 0x2, PT ;  /* 0x000000020e00780c */ /* 0x000fc80003f05270 */
[----:B------:R-:W-:Y:S02]  /*2710*/  SEL R3, RZ, 0x1, P0 ;  /* 0x00000001ff037807 */ /* 0x000fe40000000000 */
[----:B------:R-:W-:Y:S02]  /*2720*/  SEL R14, R14, RZ, P0 ;  /* 0x000000ff0e0e7207 */ /* 0x000fe40000000000 */
[----:B------:R-:W-:Y:S01]  /*2730*/  LOP3.LUT R12, R12, R3, RZ, 0x3c, !PT ;  /* 0x000000030c0c7212 */ /* 0x000fe200078e3cff */
[----:B------:R-:W-:Y:S06]  /*2740*/  @P2 BRA `(.L_x_39) ;  /* 0xffffffec00702947 */ /* 0x000fec000383ffff */
[----:B------:R-:W-:Y:S01]  /*2750*/  UIADD3 UR13, UPT, UPT, UR13, 0x10, URZ ;  /* 0x000000100d0d7890 */ /* 0x000fe2000fffe0ff */
[----:B------:R-:W-:-:S03]  /*2760*/  SHF.L.U32 R3, R15, 0x1f, RZ ;  /* 0x0000001f0f037819 */ /* 0x000fc600000006ff */
[----:B------:R-:W-:-:S09]  /*2770*/  ULEA UR4, UR23, UR13, 0x3 ;  /* 0x0000000d17047291 */ /* 0x000fd2000f8e18ff */
[----:B------:R-:W1:Y:S02]  /*2780*/  SYNCS.PHASECHK.TRANS64.TRYWAIT P0, [UR4], R3 ;  /* 0x00000003ff0075a7 */ /* 0x000e640008001104 */
[----:B-1----:R-:W-:Y:S05]  /*2790*/  @!P0 BRA `(.L_x_40) ;  /* 0x0000006000d08947 */ /* 0x002fea0003800000 */
.L_x_138:
[----:B------:R-:W-:-:S04]  /*27a0*/  UIADD3 UR4, UPT, UPT, UR23, 0x1, URZ ;  /* 0x0000000117047890 */ /* 0x000fc8000fffe0ff */
[----:B------:R-:W-:-:S04]  /*27b0*/  UISETP.NE.AND UP0, UPT, UR4, 0x2, UPT ;  /* 0x000000020400788c */ /* 0x000fc8000bf05270 */
[----:B------:R-:W-:Y:S02]  /*27c0*/  USEL UR5, URZ, 0x1, UP0 ;  /* 0x00000001ff057887 */ /* 0x000fe40008000000 */
[----:B------:R-:W-:-:S04]  /*27d0*/  USEL UR4, UR4, URZ, UP0 ;  /* 0x000000ff04047287 */ /* 0x000fc80008000000 */
[----:B------:R-:W-:Y:S01]  /*27e0*/  ULEA UR4, UR4, UR13, 0x3 ;  /* 0x0000000d04047291 */ /* 0x000fe2000f8e18ff */
[----:B-1----:R-:W-:-:S04]  /*27f0*/  LOP3.LUT R3, R15, UR5, RZ, 0x3c, !PT ;  /* 0x000000050f037c12 */ /* 0x002fc8000f8e3cff */
[----:B------:R-:W-:Y:S01]  /*2800*/  SHF.L.U32 R3, R3, 0x1f, RZ ;  /* 0x0000001f03037819 */ /* 0x000fe200000006ff */
[----:B----4-:R-:W-:-:S07]  /*2810*/  IMAD.U32 R0, RZ, RZ, UR4 ;  /* 0x00000004ff007e24 */ /* 0x010fce000f8e00ff */
.L_x_41:
[----:B-1----:R1:W2:Y:S02]  /*2820*/  SYNCS.PHASECHK.TRANS64.TRYWAIT P0, [R0+URZ], R3 ;  /* 0x00000003000075a7 */ /* 0x0022a400080011ff */
[----:B--2---:R-:W-:Y:S05]  /*2830*/  @!P0 NANOSLEEP.SYNCS 0x989680 ;  /* 0x009896800000895d */ /* 0x004fea0003900000 */
[----:B------:R-:W2:Y:S02]  /*2840*/  @!P0 SYNCS.PHASECHK.TRANS64 P0, [R0+URZ], R3 ;  /* 0x00000003000085a7 */ /* 0x000ea400080010ff */
[----:B--2---:R-:W-:Y:S05]  /*2850*/  @P0 EXIT ;  /* 0x000000000000094d */ /* 0x004fea0003800000 */
[----:B------:R-:W-:Y:S05]  /*2860*/  BRA `(.L_x_41) ;  /* 0xfffffffc00ec7947 */ /* 0x000fea000383ffff */
.L_x_17:
[----:B------:R-:W-:-:S04]  /*2870*/  UISETP.NE.AND UP1, UPT, UR45, URZ, UPT ;  /* 0x000000ff2d00728c */ /* 0x000fc8000bf25270 */
[----:B------:R-:W-:-:S09]  /*2880*/  UISETP.NE.OR UP1, UPT, UR10, 0x1, UP1 ;  /* 0x000000010a00788c */ /* 0x000fd20008f25670 */
[----:B------:R-:W-:Y:S05]  /*2890*/  BRA.U UP1, `(.L_x_42) ;  /* 0x0000000501487547 */ /* 0x000fea000b800000 */
[----:B------:R-:W-:Y:S01]  /*28a0*/  ISETP.NE.AND P2, PT, R2, RZ, PT ;  /* 0x000000ff0200720c */ /* 0x000fe20003f45270 */
[----:B------:R-:W-:Y:S01]  /*28b0*/  IMAD.MOV.U32 R12, RZ, RZ, 0x1 ;  /* 0x00000001ff0c7424 */ /* 0x000fe200078e00ff */
[----:B------:R-:W-:Y:S02]  /*28c0*/  CS2R R10, SRZ ;  /* 0x00000000000a7805 */ /* 0x000fe4000001ff00 */
[----:B------:R-:W-:Y:S01]  /*28d0*/  CS2R R8, SRZ ;  /* 0x0000000000087805 */ /* 0x000fe2000001ff00 */
[----:B------:R-:W-:Y:S01]  /*28e0*/  UMOV UR6, 0x400 ;  /* 0x0000040000067882 */ /* 0x000fe20000000000 */
[----:B------:R-:W-:Y:S01]  /*28f0*/  UMOV UR5, URZ ;  /* 0x000000ff00057c82 */ /* 0x000fe20008000000 */
[----:B------:R-:W-:-:S12]  /*2900*/  ULEA UR6, UR45, UR6, 0x18 ;  /* 0x000000062d067291 */ /* 0x000fd8000f8ec0ff */
.L_x_46:
[----:B------:R-:W-:Y:S02]  /*2910*/  LEA R0, R8, UR6, 0x3 ;  /* 0x0000000608007c11 */ /* 0x000fe4000f8e18ff */
[----:B------:R-:W-:-:S03]  /*2920*/  SHF.L.U32 R5, R9, 0x1f, RZ ;  /* 0x0000001f09057819 */ /* 0x000fc600000006ff */
[----:B------:R-:W-:Y:S01]  /*2930*/  VIADD R4, R0, 0xe0 ;  /* 0x000000e000047836 */ /* 0x000fe20000000000 */
[----:B------:R-:W1:Y:S02]  /*2940*/  SYNCS.PHASECHK.TRANS64.TRYWAIT P0, [R0+URZ+0xd0], R5 ;  /* 0x0000d005000075a7 */ /* 0x000e6400080011ff */
[----:B-1----:R-:W-:Y:S05]  /*2950*/  @!P0 BRA `(.L_x_43) ;  /* 0x0000006000788947 */ /* 0x002fea0003800000 */
.L_x_139:
[----:B------:R-:W-:Y:S01]  /*2960*/  ULEA UR4, UR5, UR6, 0x3 ;  /* 0x0000000605047291 */ /* 0x000fe2000f8e18ff */
[----:B------:R-:W-:Y:S02]  /*2970*/  PRMT R4, RZ, 0x654, R4 ;  /* 0x00000654ff047816 */ /* 0x000fe40000000004 */
[----:B-1----:R-:W-:Y:S01]  /*2980*/  SHF.L.U32 R5, R12, 0x1f, RZ ;  /* 0x0000001f0c057819 */ /* 0x002fe200000006ff */
[----:B------:R-:W-:Y:S01]  /*2990*/  UIADD3 UR7, UPT, UPT, UR4, 0x70, URZ ;  /* 0x0000007004077890 */ /* 0x000fe2000fffe0ff */
[----:B------:R1:W-:Y:S05]  /*29a0*/  SYNCS.ARRIVE.TRANS64.RED.A1T0 RZ, [R4+URZ], RZ ;  /* 0x000000ff04ff79a7 */ /* 0x0003ea00081004ff */
[----:B------:R-:W-:Y:S01]  /*29b0*/  IMAD.U32 R7, RZ, RZ, UR7 ;  /* 0x00000007ff077e24 */ /* 0x000fe2000f8e00ff */
[----:B------:R-:W2:Y:S04]  /*29c0*/  SYNCS.PHASECHK.TRANS64.TRYWAIT P0, [UR4+0x80], R5 ;  /* 0x00008005ff0075a7 */ /* 0x000ea80008001104 */
[----:B------:R-:W-:Y:S01]  /*29d0*/  PRMT R6, R2, 0x654, R7 ;  /* 0x0000065402067816 */ /* 0x000fe20000000007 */
[----:B-1----:R-:W-:Y:S01]  /*29e0*/  @!P2 IMAD.MOV.U32 R4, RZ, RZ, 0x10 ;  /* 0x00000010ff04a424 */ /* 0x002fe200078e00ff */
[----:B--2---:R-:W-:Y:S06]  /*29f0*/  @!P0 BRA `(.L_x_44) ;  /* 0x0000006000648947 */ /* 0x004fec0003800000 */
.L_x_141:
[----:B------:R-:W-:Y:S01]  /*2a00*/  ULEA UR8, UR5, UR6, 0x4 ;  /* 0x0000000605087291 */ /* 0x000fe2000f8e20ff */
[----:B------:R-:W-:Y:S01]  /*2a10*/  SEL R3, R6, R3, !P2 ;  /* 0x0000000306037207 */ /* 0x000fe20005000000 */
[----:B------:R-:W-:Y:S01]  /*2a20*/  UIADD3 UR9, UPT, UPT, UR4, 0x70, URZ ;  /* 0x0000007004097890 */ /* 0x000fe2000fffe0ff */
[----:B-1----:R-:W-:Y:S01]  /*2a30*/  LEA R0, R11, UR6, 0x3 ;  /* 0x000000060b007c11 */ /* 0x002fe2000f8e18ff */
[----:B------:R-:W-:Y:S01]  /*2a40*/  UIADD3 UR8, UPT, UPT, UR8, 0x100, URZ ;  /* 0x0000010008087890 */ /* 0x000fe2000fffe0ff */
[----:B------:R-:W-:Y:S01]  /*2a50*/  SHF.L.U32 R5, R10, 0x1f, RZ ;  /* 0x0000001f0a057819 */ /* 0x000fe200000006ff */
[----:B------:R1:W-:Y:S01]  /*2a60*/  @!P2 SYNCS.ARRIVE.TRANS64.RED RZ, [R3+URZ], R4 ;  /* 0x0000000403ffa9a7 */ /* 0x0003e200080004ff */
[----:B------:R-:W-:Y:S01]  /*2a70*/  UIADD3 UR4, UPT, UPT, UR5, 0x1, URZ ;  /* 0x0000000105047890 */ /* 0x000fe2000fffe0ff */
[----:B------:R-:W-:-:S03]  /*2a80*/  VIADD R8, R8, 0x1 ;  /* 0x0000000108087836 */ /* 0x000fc60000000000 */
[----:B------:R-:W-:Y:S02]  /*2a90*/  UISETP.NE.AND UP0, UPT, UR4, 0x2, UPT ;  /* 0x000000020400788c */ /* 0x000fe4000bf05270 */
[----:B------:R-:W-:Y:S06]  /*2aa0*/  UGETNEXTWORKID.BROADCAST [UR8], [UR9] ;  /* 0x00000000080073ca */ /* 0x000fec0008000100 */
[----:B------:R-:W-:Y:S01]  /*2ab0*/  USEL UR7, URZ, 0x1, UP0 ;  /* 0x00000001ff077887 */ /* 0x000fe20008000000 */
[----:B------:R-:W-:Y:S01]  /*2ac0*/  ISETP.NE.AND P0, PT, R8, 0x2, PT ;  /* 0x000000020800780c */ /* 0x000fe20003f05270 */
[----:B------:R-:W-:Y:S01]  /*2ad0*/  USEL UR5, UR4, URZ, UP0 ;  /* 0x000000ff04057287 */ /* 0x000fe20008000000 */
[----:B------:R-:W2:Y:S03]  /*2ae0*/  SYNCS.PHASECHK.TRANS64.TRYWAIT P1, [R0+URZ+0x70], R5 ;  /* 0x00007005000075a7 */ /* 0x000ea600080211ff */
[----:B------:R-:W-:Y:S01]  /*2af0*/  LOP3.LUT R12, R12, UR7, RZ, 0x3c, !PT ;  /* 0x000000070c0c7c12 */ /* 0x000fe2000f8e3cff */
[----:B-12---:R-:W-:Y:S07]  /*2b00*/  @!P1 BRA `(.L_x_45) ;  /* 0x0000006000389947 */ /* 0x006fee0003800000 */
.L_x_142:
[C---:B------:R-:W-:Y:S01]  /*2b10*/  LEA R4, R11.reuse, UR6, 0x4 ;  /* 0x000000060b047c11 */ /* 0x040fe2000f8e20ff */
[----:B-1----:R-:W-:Y:S01]  /*2b20*/  VIADD R0, R0, 0x80 ;  /* 0x0000008000007836 */ /* 0x002fe20000000000 */
[----:B------:R-:W-:Y:S01]  /*2b30*/  SEL R8, R8, RZ, P0 ;  /* 0x000000ff08087207 */ /* 0x000fe20000000000 */
[----:B------:R-:W-:-:S03]  /*2b40*/  VIADD R11, R11, 0x1 ;  /* 0x000000010b0b7836 */ /* 0x000fc60000000000 */
[----:B------:R-:W1:Y:S01]  /*2b50*/  LDS.128 R4, [R4+0x100] ;  /* 0x0001000004047984 */ /* 0x000e620000000c00 */
[----:B------:R-:W-:Y:S02]  /*2b60*/  PRMT R0, RZ, 0x654, R0 ;  /* 0x00000654ff007816 */ /* 0x000fe40000000000 */
[C---:B------:R-:W-:Y:S01]  /*2b70*/  ISETP.NE.AND P1, PT, R11.reuse, 0x2, PT ;  /* 0x000000020b00780c */ /* 0x040fe20003f25270 */
[----:B------:R-:W-:Y:S01]  /*2b80*/  @!PT LDS RZ, [RZ] ;  /* 0x00000000fffff984 */ /* 0x000fe20000000800 */
[----:B------:R-:W-:Y:S01]  /*2b90*/  @!PT LDS RZ, [RZ] ;  /* 0x00000000fffff984 */ /* 0x000fe20000000800 */
[----:B------:R-:W-:Y:S01]  /*2ba0*/  @!PT LDS RZ, [RZ] ;  /* 0x00000000fffff984 */ /* 0x000fe20000000800 */
[----:B------:R-:W-:Y:S01]  /*2bb0*/  @!PT LDS RZ, [RZ] ;  /* 0x00000000fffff984 */ /* 0x000fe20000000800 */
[----:B------:R2:W-:Y:S06]  /*2bc0*/  MEMBAR.ALL.CTA ;  /* 0x0000000000007992 */ /* 0x0005ec0000008000 */
[----:B--2---:R-:W2:Y:S01]  /*2bd0*/  FENCE.VIEW.ASYNC.S ;  /* 0x00000000000073c6 */ /* 0x004ea20000000000 */
[----:B------:R-:W-:Y:S01]  /*2be0*/  SEL R11, R11, RZ, P1 ;  /* 0x000000ff0b0b7207 */ /* 0x000fe20000800000 */
[----:B--2---:R2:W-:Y:S01]  /*2bf0*/  SYNCS.ARRIVE.TRANS64.RED.A1T0 RZ, [R0+URZ], RZ ;  /* 0x000000ff00ff79a7 */ /* 0x0045e200081004ff */
[----:B-1----:R-:W-:-:S02]  /*2c00*/  LOP3.LUT P3, RZ, R6, 0x1, RZ, 0xc0, !PT ;  /* 0x0000000106ff7812 */ /* 0x002fc4000786c0ff */
[----:B------:R-:W-:-:S04]  /*2c10*/  SEL R5, RZ, 0x1, P1 ;  /* 0x00000001ff057807 */ /* 0x000fc80000800000 */
[----:B------:R-:W-:Y:S02]  /*2c20*/  LOP3.LUT R10, R10, R5, RZ, 0x3c, !PT ;  /* 0x000000050a0a7212 */ /* 0x000fe400078e3cff */
[----:B--2---:R-:W-:-:S04]  /*2c30*/  SEL R0, RZ, 0x1, P0 ;  /* 0x00000001ff007807 */ /* 0x004fc80000000000 */
[----:B------:R-:W-:Y:S01]  /*2c40*/  LOP3.LUT R9, R9, R0, RZ, 0x3c, !PT ;  /* 0x0000000009097212 */ /* 0x000fe200078e3cff */
[----:B------:R-:W-:Y:S06]  /*2c50*/  @P3 BRA `(.L_x_46) ;  /* 0xfffffffc002c3947 */ /* 0x000fec000383ffff */
[----:B------:R-:W-:Y:S01]  /*2c60*/  ULEA UR4, UR5, UR6, 0x3 ;  /* 0x0000000605047291 */ /* 0x000fe2000f8e18ff */
[----:B------:R-:W-:-:S08]  /*2c70*/  SHF.L.U32 R3, R12, 0x1f, RZ ;  /* 0x0000001f0c037819 */ /* 0x000fd000000006ff */
[----:B------:R-:W1:Y:S02]  /*2c80*/  SYNCS.PHASECHK.TRANS64 P0, [UR4+0x80], R3 ;  /* 0x00008003ff0075a7 */ /* 0x000e640008001004 */
[----:B-1----:R-:W-:Y:S05]  /*2c90*/  @P0 BRA `(.L_x_47) ;  /* 0x0000000000080947 */ /* 0x002fea0003800000 */
[----:B------:R-:W1:Y:S02]  /*2ca0*/  SYNCS.PHASECHK.TRANS64.TRYWAIT P0, [UR4+0x80], R3 ;  /* 0x00008003ff0075a7 */ /* 0x000e640008001104 */
[----:B-1----:R-:W-:Y:S05]  /*2cb0*/  @!P0 BRA `(.L_x_48) ;  /* 0x0000005c00e08947 */ /* 0x002fea0003800000 */
.L_x_47:
[----:B------:R-:W-:-:S04]  /*2cc0*/  UIADD3 UR7, UPT, UPT, UR5, 0x1, URZ ;  /* 0x0000000105077890 */ /* 0x000fc8000fffe0ff */
[----:B------:R-:W-:-:S04]  /*2cd0*/  UISETP.NE.AND UP0, UPT, UR7, 0x2, UPT ;  /* 0x000000020700788c */ /* 0x000fc8000bf05270 */
[----:B------:R-:W-:Y:S02]  /*2ce0*/  USEL UR8, URZ, 0x1, UP0 ;  /* 0x00000001ff087887 */ /* 0x000fe40008000000 */
[----:B------:R-:W-:-:S04]  /*2cf0*/  USEL UR7, UR7, URZ, UP0 ;  /* 0x000000ff07077287 */ /* 0x000fc80008000000 */
[----:B------:R-:W-:Y:S01]  /*2d00*/  ULEA UR7, UR7, UR6, 0x3 ;  /* 0x0000000607077291 */ /* 0x000fe2000f8e18ff */
[----:B-1----:R-:W-:-:S04]  /*2d10*/  LOP3.LUT R3, R12, UR8, RZ, 0x3c, !PT ;  /* 0x000000080c037c12 */ /* 0x002fc8000f8e3cff */
[----:B------:R-:W-:-:S04]  /*2d20*/  SHF.L.U32 R0, R3, 0x1f, RZ ;  /* 0x0000001f03007819 */ /* 0x000fc800000006ff */
[----:B------:R-:W1:Y:S02]  /*2d30*/  SYNCS.PHASECHK.TRANS64 P0, [UR7+0x80], R0 ;  /* 0x00008000ff0075a7 */ /* 0x000e640008001007 */
[----:B-1----:R-:W-:Y:S05]  /*2d40*/  @P0 EXIT ;  /* 0x000000000000094d */ /* 0x002fea0003800000 */
[----:B------:R-:W-:Y:S02]  /*2d50*/  SHF.L.U32 R3, R3, 0x1f, RZ ;  /* 0x0000001f03037819 */ /* 0x000fe400000006ff */
[----:B------:R-:W-:-:S07]  /*2d60*/  MOV R0, UR7 ;  /* 0x0000000700007c02 */ /* 0x000fce0008000f00 */
.L_x_49:
[----:B-1----:R1:W2:Y:S02]  /*2d70*/  SYNCS.PHASECHK.TRANS64.TRYWAIT P0, [R0+URZ+0x80], R3 ;  /* 0x00008003000075a7 */ /* 0x0022a400080011ff */
[----:B--2---:R-:W-:Y:S05]  /*2d80*/  @!P0 NANOSLEEP.SYNCS 0x989680 ;  /* 0x009896800000895d */ /* 0x004fea0003900000 */
[----:B------:R-:W2:Y:S02]  /*2d90*/  @!P0 SYNCS.PHASECHK.TRANS64 P0, [R0+URZ+0x80], R3 ;  /* 0x00008003000085a7 */ /* 0x000ea400080010ff */
[----:B--2---:R-:W-:Y:S05]  /*2da0*/  @P0 EXIT ;  /* 0x000000000000094d */ /* 0x004fea0003800000 */
[----:B------:R-:W-:Y:S05]  /*2db0*/  BRA `(.L_x_49) ;  /* 0xfffffffc00ec7947 */ /* 0x000fea000383ffff */
.L_x_42:
[----:B------:R-:W-:-:S09]  /*2dc0*/  UISETP.NE.AND UP1, UPT, UR10, URZ, UPT ;  /* 0x000000ff0a00728c */ /* 0x000fd2000bf25270 */
[----:B------:R-:W-:Y:S05]  /*2dd0*/  BRA.U UP1, `(.L_x_50) ;  /* 0x0000001501047547 */ /* 0x000fea000b800000 */
[----:B------:R-:W-:Y:S01]  /*2de0*/  UMOV UR4, 0x40 ;  /* 0x0000004000047882 */ /* 0x000fe20000000000 */
[----:B------:R-:W-:Y:S01]  /*2df0*/  NOP ;  /* 0x0000000000007918 */ /* 0x000fe20000000000 */
[----:B------:R-:W-:Y:S01]  /*2e00*/  ULEA UR5, UR45, UR4, 0x18 ;  /* 0x000000042d057291 */ /* 0x000fe2000f8ec0ff */
[----:B------:R-:W-:Y:S02]  /*2e10*/  UMOV UR6, 0x400 ;  /* 0x0000040000067882 */ /* 0x000fe40000000000 */
[----:B------:R-:W-:-:S06]  /*2e20*/  ULEA UR6, UR45, UR6, 0x18 ;  /* 0x000000062d067291 */ /* 0x000fcc000f8ec0ff */
[----:B------:R-:W1:Y:S02]  /*2e30*/  LDS.U8 R0, [UR5+0x1c] ;  /* 0x00001c05ff007984 */ /* 0x000e640008000000 */
[----:B-1----:R-:W-:-:S13]  /*2e40*/  ISETP.NE.AND P0, PT, R0, RZ, PT ;  /* 0x000000ff0000720c */ /* 0x002fda0003f05270 */
[----:B------:R-:W-:Y:S05]  /*2e50*/  @P0 BRA `(.L_x_51) ;  /* 0x0000000000580947 */ /* 0x000fea0003800000 */
[----:B------:R-:W-:-:S13]  /*2e60*/  ELECT P0, URZ, PT ;  /* 0x0000000000ff782f */ /* 0x000fda0003800000 */
[----:B------:R-:W-:Y:S05]  /*2e70*/  @!P0 BRA `(.L_x_52) ;  /* 0x0000000000608947 */ /* 0x000fea0003800000 */
[----:B------:R-:W-:Y:S01]  /*2e80*/  UMOV UR4, 0x10 ;  /* 0x0000001000047882 */ /* 0x000fe20000000000 */
[----:B------:R-:W-:Y:S01]  /*2e90*/  HFMA2 R0, -RZ, RZ, 0, 5.9604644775390625e-08 ;  /* 0x00000001ff007431 */ /* 0x000fe200000001ff */
[----:B------:R-:W-:-:S03]  /*2ea0*/  MOV R2, 0xffff ;  /* 0x0000ffff00027802 */ /* 0x000fc60000000f00 */
[----:B------:R-:W-:Y:S04]  /*2eb0*/  DEPBAR.LE SB1, 0x36 ;  /* 0x00009d800000791a */ /* 0x000fe80000000000 */
[----:B------:R-:W1:Y:S02]  /*2ec0*/  UTCATOMSWS.FIND_AND_SET.ALIGN UP0, UR4, UR4 ;  /* 0x00000004000475e3 */ /* 0x000e640008000800 */
[----:B-1----:R-:W-:Y:S01]  /*2ed0*/  MOV R3, UR4 ;  /* 0x0000000400037c02 */ /* 0x002fe20008000f00 */
[----:B------:R-:W-:Y:S06]  /*2ee0*/  BRA.U UP0, `(.L_x_53) ;  /* 0x0000000100187547 */ /* 0x000fec000b800000 */
.L_x_54:
[----:B------:R-:W-:Y:S05]  /*2ef0*/  NANOSLEEP 0x64 ;  /* 0x000000640000795d */ /* 0x000fea0003800000 */
[----:B------:R-:W-:-:S05]  /*2f00*/  UMOV UR4, 0x10 ;  /* 0x0000001000047882 */ /* 0x000fca0000000000 */
[----:B------:R-:W-:Y:S04]  /*2f10*/  DEPBAR.LE SB1, 0x36 ;  /* 0x00009d800000791a */ /* 0x000fe80000000000 */
[----:B------:R-:W1:Y:S02]  /*2f20*/  UTCATOMSWS.FIND_AND_SET.ALIGN UP0, UR4, UR4 ;  /* 0x00000004000475e3 */ /* 0x000e640008000800 */
[----:B-1----:R-:W-:Y:S01]  /*2f30*/  MOV R3, UR4 ;  /* 0x0000000400037c02 */ /* 0x002fe20008000f00 */
[----:B------:R-:W-:Y:S05]  /*2f40*/  BRA.U !UP0, `(.L_x_54) ;  /* 0xfffffffd08e87547 */ /* 0x000fea000b83ffff */
.L_x_53:
[-C--:B------:R-:W-:Y:S02]  /*2f50*/  SHF.L.U32 R2, R2, R3.reuse, RZ ;  /* 0x0000000302027219 */ /* 0x080fe400000006ff */
[----:B------:R-:W-:Y:S01]  /*2f60*/  SHF.L.U32 R0, R0, R3, RZ ;  /* 0x0000000300007219 */ /* 0x000fe200000006ff */
[----:B------:R-:W-:Y:S02]  /*2f70*/  IMAD.SHL.U32 R3, R3, 0x20, RZ ;  /* 0x0000002003037824 */ /* 0x000fe400078e00ff */
[----:B------:R1:W-:Y:S04]  /*2f80*/  ATOMS.OR RZ, [UR5+0x14], R2 ;  /* 0x00001402ffff798c */ /* 0x0003e8000b000005 */
[----:B------:R1:W-:Y:S04]  /*2f90*/  ATOMS.OR RZ, [UR5+0x18], R0 ;  /* 0x00001800ffff798c */ /* 0x0003e8000b000005 */
[----:B------:R1:W-:Y:S01]  /*2fa0*/  STS [UR6+0x120], R3 ;  /* 0x00012003ff007988 */ /* 0x0003e20008000806 */
[----:B------:R-:W-:Y:S05]  /*2fb0*/  BRA `(.L_x_52) ;  /* 0x0000000000107947 */ /* 0x000fea0003800000 */
.L_x_51:
[----:B------:R-:W-:Y:S02]  /*2fc0*/  MOV R0, 0xffffffff ;  /* 0xffffffff00007802 */ /* 0x000fe40000000f00 */
[----:B------:R-:W-:-:S03]  /*2fd0*/  MOV R2, 0x3000 ;  /* 0x0000300000027802 */ /* 0x000fc60000000f00 */
[----:B------:R1:W-:Y:S04]  /*2fe0*/  STS [UR6+0x120], R0 ;  /* 0x00012000ff007988 */ /* 0x0003e80008000806 */
[----:B-1-3-5:R-:W-:Y:S05]  /*2ff0*/  CALL.REL.NOINC `($__internal_1_$__cuda_sm10x_tcgen05_guardrail_trap_phase_invalid_during_alloc) ;  /* 0x00000064002c7944 */ /* 0x02afea0003c00000 */
.L_x_52:
[----:B------:R-:W-:Y:S05]  /*3000*/  WARPSYNC.ALL ;  /* 0x0000000000007948 */ /* 0x000fea0003800000 */
[----:B------:R-:W2:Y:S01]  /*3010*/  S2UR UR4, SR_CgaCtaId ;  /* 0x00000000000479c3 */ /* 0x000ea20000008800 */
[----:B------:R-:W-:Y:S01]  /*3020*/  UMOV UR70, 0x400 ;  /* 0x0000040000467882 */ /* 0x000fe20000000000 */
[----:B------:R-:W-:-:S06]  /*3030*/  NOP ;  /* 0x0000000000007918 */ /* 0x000fcc0000000000 */
[----:B------:R-:W-:Y:S06]  /*3040*/  BAR.ARV 0x6, 0xa0 ;  /* 0x0182800000007b1d */ /* 0x000fec0000002000 */
[----:B------:R-:W4:Y:S01]  /*3050*/  LDCU UR5, c[0x0][0x38c] ;  /* 0x00007180ff0577ac */ /* 0x000f220008000800 */
[----:B------:R-:W-:Y:S01]  /*3060*/  IMAD.MOV.U32 R11, RZ, RZ, 0x1 ;  /* 0x00000001ff0b7424 */ /* 0x000fe200078e00ff */
[----:B------:R-:W-:Y:S01]  /*3070*/  CS2R R8, SRZ ;  /* 0x0000000000087805 */ /* 0x000fe2000001ff00 */
[----:B------:R-:W-:Y:S01]  /*3080*/  IMAD.MOV.U32 R10, RZ, RZ, RZ ;  /* 0x000000ffff0a7224 */ /* 0x000fe200078e00ff */
[----:B------:R-:W3:Y:S01]  /*3090*/  LDCU UR7, c[0x0][0x38c] ;  /* 0x00007180ff0777ac */ /* 0x000ee20008000800 */
[----:B------:R-:W-:Y:S01]  /*30a0*/  UMOV UR9, URZ ;  /* 0x000000ff00097c82 */ /* 0x000fe20008000000 */
[----:B------:R-:W-:Y:S01]  /*30b0*/  UMOV UR76, 0x0 ;  /* 0x00000000004c7882 */ /* 0x000fe20000000000 */
[----:B--2---:R-:W-:Y:S01]  /*30c0*/  ULEA UR70, UR4, UR70, 0x18 ;  /* 0x0000004604467291 */ /* 0x004fe2000f8ec0ff */
[----:B------:R-:W-:-:S02]  /*30d0*/  UMOV UR77, 0x8100910 ;  /* 0x08100910004d7882 */ /* 0x000fc40000000000 */
[----:B------:R-:W-:Y:S01]  /*30e0*/  UMOV UR4, URZ ;  /* 0x000000ff00047c82 */ /* 0x000fe20008000000 */
[----:B------:R-:W-:Y:S01]  /*30f0*/  UIADD3 UR6, UPT, UPT, UR70, 0x28400, URZ ;  /* 0x0002840046067890 */ /* 0x000fe2000fffe0ff */
[----:B------:R-:W-:Y:S01]  /*3100*/  IMAD.U32 R15, RZ, RZ, UR4 ;  /* 0x00000004ff0f7e24 */ /* 0x000fe2000f8e00ff */
[----:B------:R-:W-:Y:S01]  /*3110*/  UMOV UR74, 0x0 ;  /* 0x00000000004a7882 */ /* 0x000fe20000000000 */
[----:B------:R-:W-:Y:S01]  /*3120*/  UMOV UR75, 0x8100910 ;  /* 0x08100910004b7882 */ /* 0x000fe20000000000 */
[----:B----4-:R-:W-:Y:S01]  /*3130*/  UIADD3 UR5, UPT, UPT, UR5, 0x7f, URZ ;  /* 0x0000007f05057890 */ /* 0x010fe2000fffe0ff */
[----:B-1----:R-:W1:Y:S03]  /*3140*/  LDS R0, [UR70+0x120] ;  /* 0x00012046ff007984 */ /* 0x002e660008000800 */
[----:B------:R-:W-:Y:S02]  /*3150*/  USHF.R.S32.HI UR4, URZ, 0x1f, UR5 ;  /* 0x0000001fff047899 */ /* 0x000fe40008011405 */
[----:B---3--:R-:W-:-:S02]  /*3160*/  UISETP.GE.AND UP3, UPT, UR7, 0x1, UPT ;  /* 0x000000010700788c */ /* 0x008fc4000bf66270 */
[----:B------:R-:W-:Y:S02]  /*3170*/  ULEA.HI UR4, UR4, UR5, URZ, 0x7 ;  /* 0x0000000504047291 */ /* 0x000fe4000f8f38ff */
[----:B------:R-:W-:Y:S02]  /*3180*/  UIADD3 UR5, UPT, UPT, UR70, 0x8400, URZ ;  /* 0x0000840046057890 */ /* 0x000fe4000fffe0ff */
[----:B------:R-:W-:Y:S02]  /*3190*/  USHF.R.S32.HI UR8, URZ, 0x7, UR4 ;  /* 0x00000007ff087899 */ /* 0x000fe40008011404 */
[----:B------:R-:W-:Y:S02]  /*31a0*/  USHF.R.U32.HI UR4, URZ, 0x4, UR6 ;  /* 0x00000004ff047899 */ /* 0x000fe40008011606 */
[----:B------:R-:W-:Y:S02]  /*31b0*/  UISETP.LT.AND UP0, UPT, UR8, 0x1, UPT ;  /* 0x000000010800788c */ /* 0x000fe4000bf01270 */
[----:B------:R-:W-:Y:S01]  /*31c0*/  IMAD.U32 R12, RZ, RZ, UR8 ;  /* 0x00000008ff0c7e24 */ /* 0x000fe2000f8e00ff */
[----:B------:R-:W-:-:S02]  /*31d0*/  ULOP3.LUT UR4, UR4, 0x3fff, URZ, 0xc0, !UPT ;  /* 0x00003fff04047892 */ /* 0x000fc4000f8ec0ff */
[----:B------:R-:W-:Y:S02]  /*31e0*/  USEL UR6, UR8, 0x1, !UP0 ;  /* 0x0000000108067887 */ /* 0x000fe4000c000000 */
[----:B------:R-:W-:Y:S02]  /*31f0*/  ULOP3.LUT UR73, UR4, 0x10000, URZ, 0xfc, !UPT ;  /* 0x0001000004497892 */ /* 0x000fe4000f8efcff */
[----:B------:R-:W-:Y:S02]  /*3200*/  UIADD3 UR4, UPT, UPT, -UR6, URZ, URZ ;  /* 0x000000ff06047290 */ /* 0x000fe4000fffe1ff */
[----:B------:R-:W-:-:S04]  /*3210*/  USHF.R.U32.HI UR5, URZ, 0x4, UR5 ;  /* 0x00000004ff057899 */ /* 0x000fc80008011605 */
[----:B------:R-:W-:Y:S01]  /*3220*/  ULOP3.LUT UR5, UR5, 0x3fff, URZ, 0xc0, !UPT ;  /* 0x00003fff05057892 */ /* 0x000fe2000f8ec0ff */
[----:B------:R-:W-:-:S03]  /*3230*/  MOV R14, UR4 ;  /* 0x00000004000e7c02 */ /* 0x000fc60008000f00 */
[----:B------:R-:W-:Y:S01]  /*3240*/  ULOP3.LUT UR72, UR5, 0x10000, URZ, 0xfc, !UPT ;  /* 0x0001000005487892 */ /* 0x000fe2000f8efcff */
[----:B-1----:R-:W-:-:S13]  /*3250*/  R2UR UR8, R0 ;  /* 0x00000000000872ca */ /* 0x002fda00000e0000 */
[----:B------:R-:W-:-:S07]  /*3260*/  MOV R16, UR8 ;  /* 0x0000000800107c02 */ /* 0x000fce0008000f00 */
.L_x_61:
[----:B------:R-:W-:Y:S02]  /*3270*/  LEA R0, R10, UR70, 0x3 ;  /* 0x000000460a007c11 */ /* 0x000fe4000f8e18ff */
[----:B------:R-:W-:Y:S02]  /*3280*/  SHF.L.U32 R5, R9, 0x1f, RZ ;  /* 0x0000001f09057819 */ /* 0x000fe400000006ff */
[----:B------:R-:W-:Y:S01]  /*3290*/  PLOP3.LUT P0, PT, PT, PT, UP3, 0x80, 0x8 ;  /* 0x000000000008781c */ /* 0x000fe20003f0f038 */
[----:B------:R-:W-:Y:S01]  /*32a0*/  VIADD R3, R0, 0x80 ;  /* 0x0000008000037836 */ /* 0x000fe20000000000 */
[----:B-1----:R-:W1:Y:S02]  /*32b0*/  SYNCS.PHASECHK.TRANS64.TRYWAIT P1, [R0+URZ+0x70], R5 ;  /* 0x00007005000075a7 */ /* 0x002e6400080211ff */
[----:B-1----:R-:W-:Y:S09]  /*32c0*/  @!P1 BRA `(.L_x_55) ;  /* 0x0000005800749947 */ /* 0x002ff20003800000 */
.L_x_144:
[----:B------:R-:W-:Y:S01]  /*32d0*/  LEA R4, R10, UR70, 0x4 ;  /* 0x000000460a047c11 */ /* 0x000fe2000f8e20ff */
[----:B------:R-:W-:Y:S01]  /*32e0*/  @UP3 ULEA UR4, UR9, UR70, 0x3 ;  /* 0x0000004609043291 */ /* 0x000fe2000f8e18ff */
[----:B------:R-:W-:Y:S02]  /*32f0*/  R2UR UR5, R15 ;  /* 0x000000000f0572ca */ /* 0x000fe400000e0000 */
[----:B------:R-:W-:Y:S02]  /*3300*/  PLOP3.LUT P2, PT, PT, PT, PT, 0x80, 0x8 ;  /* 0x000000000008781c */ /* 0x000fe40003f4f070 */
[----:B-1----:R-:W1:Y:S01]  /*3310*/  LDS.128 R4, [R4+0x100] ;  /* 0x0001000004047984 */ /* 0x002e620000000c00 */
[----:B------:R-:W-:Y:S02]  /*3320*/  PRMT R3, RZ, 0x654, R3 ;  /* 0x00000654ff037816 */ /* 0x000fe40000000003 */
[----:B------:R-:W-:Y:S01]  /*3330*/  @P0 SHF.L.U32 R2, R8, 0x1f, RZ ;  /* 0x0000001f08020819 */ /* 0x000fe200000006ff */
[----:B------:R-:W-:Y:S01]  /*3340*/  @!PT LDS RZ, [RZ] ;  /* 0x00000000fffff984 */ /* 0x000fe20000000800 */
[----:B------:R-:W-:Y:S01]  /*3350*/  @!PT LDS RZ, [RZ] ;  /* 0x00000000fffff984 */ /* 0x000fe20000000800 */
[----:B------:R-:W-:Y:S01]  /*3360*/  @!PT LDS RZ, [RZ] ;  /* 0x00000000fffff984 */ /* 0x000fe20000000800 */
[----:B------:R-:W-:Y:S01]  /*3370*/  @!PT LDS RZ, [RZ] ;  /* 0x00000000fffff984 */ /* 0x000fe20000000800 */
[----:B------:R2:W-:Y:S06]  /*3380*/  MEMBAR.ALL.CTA ;  /* 0x0000000000007992 */ /* 0x0005ec0000008000 */
[----:B--2---:R-:W2:Y:S01]  /*3390*/  FENCE.VIEW.ASYNC.S ;  /* 0x00000000000073c6 */ /* 0x004ea20000000000 */
[----:B------:R-:W-:-:S02]  /*33a0*/  SHF.L.U32 R0, R11, 0x1f, RZ ;  /* 0x0000001f0b007819 */ /* 0x000fc400000006ff */
[----:B------:R-:W-:Y:S01]  /*33b0*/  R2UR UR6, R16 ;  /* 0x00000000100672ca */ /* 0x000fe200000e0000 */
[----:B------:R-:W-:-:S06]  /*33c0*/  ULEA UR7, UR5, UR70, 0x3 ;  /* 0x0000004605077291 */ /* 0x000fcc000f8e18ff */
[----:B------:R-:W-:-:S06]  /*33d0*/  IMAD.U32 R13, RZ, RZ, UR7 ;  /* 0x00000007ff0d7e24 */ /* 0x000fcc000f8e00ff */
[----:B------:R-:W-:Y:S01]  /*33e0*/  ULEA UR8, UR5, UR6, 0x6 ;  /* 0x0000000605087291 */ /* 0x000fe2000f8e30ff */
[----:B--2---:R2:W-:Y:S01]  /*33f0*/  SYNCS.ARRIVE.TRANS64.RED.A1T0 RZ, [R3+URZ], RZ ;  /* 0x000000ff03ff79a7 */ /* 0x0045e200081004ff */
[----:B------:R2:W3:Y:S01]  /*3400*/  @P0 SYNCS.PHASECHK.TRANS64.TRYWAIT P2, [UR4], R2 ;  /* 0x00000002ff0005a7 */ /* 0x0004e20008041104 */
[----:B-1----:R-:W-:Y:S01]  /*3410*/  LOP3.LUT P1, RZ, R6, 0x1, RZ, 0xc0, !PT ;  /* 0x0000000106ff7812 */ /* 0x002fe2000782c0ff */
[----:B------:R-:W1:Y:S02]  /*3420*/  SYNCS.PHASECHK.TRANS64.TRYWAIT P0, [UR7+0xb0], R0 ;  /* 0x0000b000ff0075a7 */ /* 0x000e640008001107 */
[----:B-123--:R-:W-:Y:S10]  /*3430*/  @!P0 BRA `(.L_x_56) ;  /* 0x00000058002c8947 */ /* 0x00eff40003800000 */
.L_x_146:
[----:B------:R-:W-:Y:S01]  /*3440*/  IADD3 R10, PT, PT, R10, 0x1, RZ ;  /* 0x000000010a0a7810 */ /* 0x000fe20007ffe0ff */
[----:B------:R-:W-:Y:S06]  /*3450*/  BRA.U !UP3, `(.L_x_57) ;  /* 0x000000050bec7547 */ /* 0x000fec000b800000 */
[----:B------:R-:W-:Y:S01]  /*3460*/  R2UR UR69, R14 ;  /* 0x000000000e4572ca */ /* 0x000fe200000e0000 */
[----:B------:R-:W-:Y:S01]  /*3470*/  UPLOP3.LUT UP4, UPT, UPT, UPT, UPT, 0x40, 0x4 ;  /* 0x000000000004789c */ /* 0x000fe20003f8e870 */
[----:B------:R-:W-:Y:S01]  /*3480*/  R2UR UR68, R12 ;  /* 0x000000000c4472ca */ /* 0x000fe200000e0000 */
[----:B------:R-:W-:-:S14]  /*3490*/  UMOV UR7, UR9 ;  /* 0x0000000900077c82 */ /* 0x000fdc0008000000 */
.L_x_60:
[----:B------:R-:W-:Y:S02]  /*34a0*/  UIADD3 UR69, UPT, UPT, UR69, 0x1, URZ ;  /* 0x0000000145457890 */ /* 0x000fe4000fffe0ff */
[----:B--2---:R-:W-:Y:S02]  /*34b0*/  ULEA UR5, UR7, UR70, 0x3 ;  /* 0x0000004607057291 */ /* 0x004fe4000f8e18ff */
[----:B------:R-:W-:Y:S01]  /*34c0*/  UISETP.NE.AND UP0, UPT, UR69, URZ, UPT ;  /* 0x000000ff4500728c */ /* 0x000fe2000bf05270 */
[----:B------:R-:W-:Y:S10]  /*34d0*/  @P2 BRA `(.L_x_58) ;  /* 0x00000000000c2947 */ /* 0x000ff40003800000 */
[----:B-1----:R-:W-:Y:S04]  /*34e0*/  SHF.L.U32 R3, R8, 0x1f, RZ ;  /* 0x0000001f08037819 */ /* 0x002fe800000006ff */
[----:B------:R-:W1:Y:S02]  /*34f0*/  SYNCS.PHASECHK.TRANS64.TRYWAIT P0, [UR5], R3 ;  /* 0x00000003ff0075a7 */ /* 0x000e640008001105 */
[----:B-1----:R-:W-:Y:S05]  /*3500*/  @!P0 BRA `(.L_x_59) ;  /* 0x0000005800148947 */ /* 0x002fea0003800000 */
.L_x_58:
[----:B------:R-:W-:Y:S01]  /*3510*/  UISETP.NE.AND UP1, UPT, UR68, 0x1, UPT ;  /* 0x000000014400788c */ /* 0x000fe2000bf25270 */
[----:B------:R-:W-:Y:S01]  /*3520*/  PLOP3.LUT P2, PT, PT, PT, PT, 0x80, 0x8 ;  /* 0x000000000008781c */ /* 0x000fe20003f4f070 */
[----:B------:R-:W-:Y:S01]  /*3530*/  UIADD3 UR9, UPT, UPT, UR7, 0x1, URZ ;  /* 0x0000000107097890 */ /* 0x000fe2000fffe0ff */
[----:B-1----:R-:W-:Y:S01]  /*3540*/  MOV.SPILL R3, UR75 ;  /* 0x0000004b00037c02 */ /* 0x002fe20009000f00 */
[----:B------:R-:W-:Y:S01]  /*3550*/  UIADD3 UR71, UPT, UPT, UR5, 0x10, URZ ;  /* 0x0000001005477890 */ /* 0x000fe2000fffe0ff */
[----:B------:R-:W-:Y:S01]  /*3560*/  MOV.SPILL R2, UR74 ;  /* 0x0000004a00027c02 */ /* 0x000fe20009000f00 */
[----:B------:R-:W-:Y:S01]  /*3570*/  UISETP.NE.AND UP2, UPT, UR9, 0x2, UPT ;  /* 0x000000020900788c */ /* 0x000fe2000bf45270 */
[----:B------:R-:W-:Y:S01]  /*3580*/  PLOP3.LUT P0, PT, PT, PT, UP1, 0x80, 0x8 ;  /* 0x000000000008781c */ /* 0x000fe20003f0f018 */
[----:B------:R-:W-:Y:S02]  /*3590*/  ULEA UR6, UR7, UR73, 0xb ;  /* 0x0000004907067291 */ /* 0x000fe4000f8e58ff */
[----:B------:R-:W-:Y:S02]  /*35a0*/  USEL UR5, URZ, 0x1, UP2 ;  /* 0x00000001ff057887 */ /* 0x000fe40009000000 */
[----:B------:R-:W-:Y:S02]  /*35b0*/  USEL UR9, UR9, URZ, UP2 ;  /* 0x000000ff09097287 */ /* 0x000fe40009000000 */
[----:B------:R-:W-:Y:S02]  /*35c0*/  ULEA UR4, UR7, UR72, 0xc ;  /* 0x0000004807047291 */ /* 0x000fe4000f8e60ff */
[----:B------:R-:W-:Y:S01]  /*35d0*/  @UP1 ULEA UR7, UR9, UR70, 0x3 ;  /* 0x0000004609071291 */ /* 0x000fe2000f8e18ff */
[----:B------:R-:W-:Y:S01]  /*35e0*/  LOP3.LUT R8, R8, UR5, RZ, 0x3c, !PT ;  /* 0x0000000508087c12 */ /* 0x000fe2000f8e3cff */
[----:B------:R-:W-:Y:S02]  /*35f0*/  UIADD3 UR20, UPT, UPT, UR6, 0x2, URZ ;  /* 0x0000000206147890 */ /* 0x000fe4000fffe0ff */
[----:B------:R-:W-:Y:S01]  /*3600*/  UIADD3 UR18, UPT, UPT, UR4, 0x2, URZ ;  /* 0x0000000204127890 */ /* 0x000fe2000fffe0ff */
[----:B------:R-:W-:Y:S01]  /*3610*/  @P0 SHF.L.U32 R0, R8, 0x1f, RZ ;  /* 0x0000001f08000819 */ /* 0x000fe200000006ff */
[----:B------:R-:W-:Y:S02]  /*3620*/  UIADD3 UR14, UPT, UPT, UR6, 0x4, URZ ;  /* 0x00000004060e7890 */ /* 0x000fe4000fffe0ff */
[----:B------:R-:W-:Y:S01]  /*3630*/  UIADD3 UR12, UPT, UPT, UR4, 0x4, URZ ;  /* 0x00000004040c7890 */ /* 0x000fe2000fffe0ff */
[----:B------:R2:W3:Y:S01]  /*3640*/  @P0 SYNCS.PHASECHK.TRANS64.TRYWAIT P2, [UR7], R0 ;  /* 0x00000000ff0005a7 */ /* 0x0004e20008041107 */
[----:B------:R-:W-:Y:S02]  /*3650*/  UIADD3 UR66, UPT, UPT, UR6, 0x6, URZ ;  /* 0x0000000606427890 */ /* 0x000fe4000fffe0ff */
        /* <DEDUP_REMOVED lines=24> */
[----:B------:R-:W-:Y:S01]  /*37e0*/  UIADD3 UR68, UPT, UPT, UR68, -0x1, URZ ;  /* 0xffffffff44447890 */ /* 0x000fe2000fffe0ff */
[----:B------:R-:W-:Y:S01]  /*37f0*/  UMOV UR7, 0x40004040 ;  /* 0x4000404000077882 */ /* 0x000fe20000000000 */
[----:B------:R-:W-:Y:S01]  /*3800*/  UMOV UR74, 0x0 ;  /* 0x00000000004a7882 */ /* 0x000fe20000000000 */
[----:B------:R-:W-:Y:S01]  /*3810*/  UMOV UR75, 0x8100910 ;  /* 0x08100910004b7882 */ /* 0x000fe20000000000 */
[----:B------:R-:W-:Y:S01]  /*3820*/  UMOV UR5, 0x40004040 ;  /* 0x4000404000057882 */ /* 0x000fe20000000000 */
[----:B------:R-:W-:Y:S01]  /*3830*/  UMOV UR21, 0x40004040 ;  /* 0x4000404000157882 */ /* 0x000fe20000000000 */
[----:B------:R1:W-:Y:S01]  /*3840*/  UTCHMMA gdesc[UR4], gdesc[UR6], tmem[UR8], tmem[UR74], idesc[UR75], UP4 ;  /* 0x00ff4a06040075ea */ /* 0x0003e2000a000008 */
[----:B------:R-:W-:Y:S01]  /*3850*/  UPLOP3.LUT UP4, UPT, UPT, UPT, UPT, 0x80, 0x8 ;  /* 0x000000000008789c */ /* 0x000fe20003f8f070 */
[----:B------:R-:W-:Y:S01]  /*3860*/  UMOV UR19, 0x40004040 ;  /* 0x4000404000137882 */ /* 0x000fe20000000000 */
[----:B------:R-:W-:Y:S01]  /*3870*/  UMOV UR15, 0x40004040 ;  /* 0x40004040000f7882 */ /* 0x000fe20000000000 */
[----:B------:R4:W-:Y:S01]  /*3880*/  UTCHMMA gdesc[UR18], gdesc[UR20], tmem[UR8], tmem[UR74], idesc[UR75], UPT ;  /* 0x00ff4a14120075ea */ /* 0x0009e2000b800008 */
[----:B------:R-:W-:Y:S01]  /*3890*/  UMOV UR13, 0x40004040 ;  /* 0x40004040000d7882 */ /* 0x000fe20000000000 */
        /* <DEDUP_REMOVED lines=18> */
[----:B-1----:R-:W-:Y:S01]  /*39c0*/  UIADD3 UR4, UPT, UPT, UR4, 0xc06, URZ ;  /* 0x00000c0604047890 */ /* 0x002fe2000fffe0ff */
[----:B------:R-:W-:Y:S01]  /*39d0*/  UMOV UR6, 0x0 ;  /* 0x0000000000067882 */ /* 0x000fe20000000000 */
[----:B------:R-:W-:Y:S01]  /*39e0*/  UMOV UR7, 0x8100910 ;  /* 0x0810091000077882 */ /* 0x000fe20000000000 */
[----:B------:R-:W-:Y:S01]  /*39f0*/  UMOV UR31, 0x40004040 ;  /* 0x40004040001f7882 */ /* 0x000fe20000000000 */
[----:B----4-:R-:W-:Y:S01]  /*3a00*/  UMOV UR20, 0x0 ;  /* 0x0000000000147882 */ /* 0x010fe20000000000 */
[----:B------:R-:W-:Y:S01]  /*3a10*/  UMOV UR21, 0x8100910 ;  /* 0x0810091000157882 */ /* 0x000fe20000000000 */
[----:B------:R-:W-:Y:S01]  /*3a20*/  R2UR.FILL UR75, R3 ;  /* 0x00000000034b72ca */ /* 0x000fe200004e0000 */
[----:B------:R1:W-:Y:S01]  /*3a30*/  UTCHMMA gdesc[UR12], gdesc[UR14], tmem[UR8], tmem[UR20], idesc[UR21], UPT ;  /* 0x00ff140e0c0075ea */ /* 0x0003e2000b800008 */
[----:B------:R-:W-:Y:S01]  /*3a40*/  R2UR.FILL UR74, R2 ;  /* 0x00000000024a72ca */ /* 0x000fe200004e0000 */
[----:B------:R-:W-:Y:S01]  /*3a50*/  UTCHMMA gdesc[UR64], gdesc[UR66], tmem[UR8], tmem[UR20], idesc[UR21], UPT ;  /* 0x00ff1442400075ea */ /* 0x000fe2000b800008 */
[----:B------:R-:W-:Y:S01]  /*3a60*/  UTCHMMA gdesc[UR60], gdesc[UR62], tmem[UR8], tmem[UR20], idesc[UR21], UPT ;  /* 0x00ff143e3c0075ea */ /* 0x000fe2000b800008 */
[----:B------:R-:W-:Y:S01]  /*3a70*/  UMOV UR18, 0x0 ;  /* 0x0000000000127882 */ /* 0x000fe20000000000 */
[----:B------:R-:W-:Y:S01]  /*3a80*/  UMOV UR19, 0x8100910 ;  /* 0x0810091000137882 */ /* 0x000fe20000000000 */
[----:B------:R-:W-:Y:S01]  /*3a90*/  UMOV UR29, 0x40004040 ;  /* 0x40004040001d7882 */ /* 0x000fe20000000000 */
[----:B------:R-:W-:Y:S01]  /*3aa0*/  UTCHMMA gdesc[UR56], gdesc[UR58], tmem[UR8], tmem[UR18], idesc[UR19], UPT ;  /* 0x00ff123a380075ea */ /* 0x000fe2000b800008 */
[----:B------:R-:W-:Y:S01]  /*3ab0*/  UTCHMMA gdesc[UR52], gdesc[UR54], tmem[UR8], tmem[UR18], idesc[UR19], UPT ;  /* 0x00ff1236340075ea */ /* 0x000fe2000b800008 */
[----:B------:R-:W-:Y:S01]  /*3ac0*/  UTCHMMA gdesc[UR48], gdesc[UR50], tmem[UR8], tmem[UR18], idesc[UR19], UPT ;  /* 0x00ff1232300075ea */ /* 0x000fe2000b800008 */
[----:B------:R-:W-:Y:S01]  /*3ad0*/  UTCHMMA gdesc[UR44], gdesc[UR46], tmem[UR8], tmem[UR6], idesc[UR7], UPT ;  /* 0x00ff062e2c0075ea */ /* 0x000fe2000b800008 */
[----:B------:R-:W-:Y:S01]  /*3ae0*/  UTCHMMA gdesc[UR40], gdesc[UR42], tmem[UR8], tmem[UR6], idesc[UR7], UPT ;  /* 0x00ff062a280075ea */ /* 0x000fe2000b800008 */
[----:B------:R-:W-:Y:S01]  /*3af0*/  UTCHMMA gdesc[UR36], gdesc[UR38], tmem[UR8], tmem[UR18], idesc[UR19], UPT ;  /* 0x00ff1226240075ea */ /* 0x000fe2000b800008 */
[----:B------:R-:W-:Y:S01]  /*3b00*/  UMOV UR27, 0x40004040 ;  /* 0x40004040001b7882 */ /* 0x000fe20000000000 */
[----:B------:R-:W-:Y:S01]  /*3b10*/  UMOV UR25, 0x40004040 ;  /* 0x4000404000197882 */ /* 0x000fe20000000000 */
[----:B------:R-:W-:Y:S01]  /*3b20*/  UMOV UR23, 0x40004040 ;  /* 0x4000404000177882 */ /* 0x000fe20000000000 */
[----:B------:R-:W-:Y:S01]  /*3b30*/  UMOV UR17, 0x40004040 ;  /* 0x4000404000117882 */ /* 0x000fe20000000000 */
[----:B------:R-:W-:Y:S01]  /*3b40*/  UMOV UR11, 0x40004040 ;  /* 0x40004040000b7882 */ /* 0x000fe20000000000 */
[----:B-1----:R-:W-:Y:S01]  /*3b50*/  UMOV UR14, 0x0 ;  /* 0x00000000000e7882 */ /* 0x002fe20000000000 */
[----:B------:R-:W-:Y:S01]  /*3b60*/  UMOV UR15, 0x8100910 ;  /* 0x08100910000f7882 */ /* 0x000fe20000000000 */
[----:B------:R-:W-:Y:S01]  /*3b70*/  UMOV UR12, 0x0 ;  /* 0x00000000000c7882 */ /* 0x000fe20000000000 */
[----:B------:R-:W-:Y:S01]  /*3b80*/  UMOV UR13, 0x8100910 ;  /* 0x08100910000d7882 */ /* 0x000fe20000000000 */
[----:B------:R-:W-:Y:S01]  /*3b90*/  UTCHMMA gdesc[UR32], gdesc[UR34], tmem[UR8], tmem[UR14], idesc[UR15], UPT ;  /* 0x00ff0e22200075ea */ /* 0x000fe2000b800008 */
[----:B------:R-:W-:Y:S01]  /*3ba0*/  UTCHMMA gdesc[UR28], gdesc[UR30], tmem[UR8], tmem[UR12], idesc[UR13], UPT ;  /* 0x00ff0c1e1c0075ea */ /* 0x000fe2000b800008 */
[----:B------:R1:W-:Y:S01]  /*3bb0*/  UTCHMMA gdesc[UR24], gdesc[UR26], tmem[UR8], tmem[UR6], idesc[UR7], UPT ;  /* 0x00ff061a180075ea */ /* 0x0003e2000b800008 */
[----:B------:R2:W-:Y:S01]  /*3bc0*/  UTCHMMA gdesc[UR16], gdesc[UR22], tmem[UR8], tmem[UR76], idesc[UR77], UPT ;  /* 0x00ff4c16100075ea */ /* 0x0005e2000b800008 */
[----:B------:R2:W-:Y:S01]  /*3bd0*/  UTCHMMA gdesc[UR4], gdesc[UR10], tmem[UR8], tmem[UR74], idesc[UR75], UPT ;  /* 0x00ff4a0a040075ea */ /* 0x0005e2000b800008 */
[----:B------:R2:W-:Y:S01]  /*3be0*/  UTCBAR [UR71], URZ ;  /* 0x000000ff470073e9 */ /* 0x0005e200080000ff */
[----:B-1----:R-:W-:Y:S01]  /*3bf0*/  UMOV UR7, UR9 ;  /* 0x0000000900077c82 */ /* 0x002fe20008000000 */
[----:B---3--:R-:W-:Y:S05]  /*3c00*/  BRA.U UP0, `(.L_x_60) ;  /* 0xfffffff900247547 */ /* 0x008fea000b83ffff */
.L_x_57:
[----:B--2---:R-:W-:Y:S02]  /*3c10*/  R2UR UR4, R15 ;  /* 0x000000000f0472ca */ /* 0x004fe400000e0000 */
[----:B------:R-:W-:Y:S02]  /*3c20*/  R2UR UR5, R13 ;  /* 0x000000000d0572ca */ /* 0x000fe400000e0000 */
[----:B------:R-:W-:-:S04]  /*3c30*/  ISETP.NE.AND P0, PT, R10, 0x2, PT ;  /* 0x000000020a00780c */ /* 0x000fc80003f05270 */
[----:B-1----:R-:W-:Y:S02]  /*3c40*/  SEL R0, RZ, 0x1, P0 ;  /* 0x00000001ff007807 */ /* 0x002fe40000000000 */
[----:B------:R-:W-:Y:S02]  /*3c50*/  SEL R10, R10, RZ, P0 ;  /* 0x000000ff0a0a7207 */ /* 0x000fe40000000000 */
[----:B------:R-:W-:Y:S01]  /*3c60*/  LOP3.LUT R9, R9, R0, RZ, 0x3c, !PT ;  /* 0x0000000009097212 */ /* 0x000fe200078e3cff */
[----:B------:R-:W-:Y:S02]  /*3c70*/  UIADD3 UR4, UPT, UPT, UR4, 0x1, URZ ;  /* 0x0000000104047890 */ /* 0x000fe4000fffe0ff */
[----:B------:R-:W-:Y:S02]  /*3c80*/  UIADD3 UR5, UPT, UPT, UR5, 0x90, URZ ;  /* 0x0000009005057890 */ /* 0x000fe4000fffe0ff */
[----:B------:R-:W-:-:S04]  /*3c90*/  UISETP.NE.AND UP0, UPT, UR4, 0x4, UPT ;  /* 0x000000040400788c */ /* 0x000fc8000bf05270 */
[----:B------:R-:W-:Y:S02]  /*3ca0*/  USEL UR6, URZ, 0x1, UP0 ;  /* 0x00000001ff067887 */ /* 0x000fe40008000000 */
[----:B------:R-:W-:Y:S01]  /*3cb0*/  USEL UR4, UR4, URZ, UP0 ;  /* 0x000000ff04047287 */ /* 0x000fe20008000000 */
[----:B------:R1:W-:Y:S03]  /*3cc0*/  UTCBAR [UR5], URZ ;  /* 0x000000ff050073e9 */ /* 0x0003e600080000ff */
[----:B------:R-:W-:Y:S02]  /*3cd0*/  LOP3.LUT R11, R11, UR6, RZ, 0x3c, !PT ;  /* 0x000000060b0b7c12 */ /* 0x000fe4000f8e3cff */
[----:B------:R-:W-:Y:S01]  /*3ce0*/  IMAD.U32 R15, RZ, RZ, UR4 ;  /* 0x00000004ff0f7e24 */ /* 0x000fe2000f8e00ff */
[----:B------:R-:W-:Y:S06]  /*3cf0*/  @P1 BRA `(.L_x_61) ;  /* 0xfffffff4005c1947 */ /* 0x000fec000383ffff */
[----:B------:R-:W2:Y:S01]  /*3d00*/  S2UR UR8, SR_CgaCtaId ;  /* 0x00000000000879c3 */ /* 0x000ea20000008800 */
[----:B-1----:R-:W-:Y:S02]  /*3d10*/  R2UR UR5, R15 ;  /* 0x000000000f0572ca */ /* 0x002fe400000e0000 */
[----:B------:R-:W-:Y:S01]  /*3d20*/  ELECT P0, URZ, PT ;  /* 0x0000000000ff782f */ /* 0x000fe20003800000 */
[----:B------:R-:W-:Y:S01]  /*3d30*/  IMAD.MOV.U32 R0, RZ, RZ, 0x1 ;  /* 0x00000001ff007424 */ /* 0x000fe200078e00ff */
[----:B------:R-:W-:Y:S01]  /*3d40*/  UIADD3 UR70, UPT, UPT, UR70, 0xb0, URZ ;  /* 0x000000b046467890 */ /* 0x000fe2000fffe0ff */
[----:B------:R-:W-:Y:S01]  /*3d50*/  SHF.L.U32 R3, R11, 0x1f, RZ ;  /* 0x0000001f0b037819 */ /* 0x000fe200000006ff */
[----:B------:R-:W-:Y:S01]  /*3d60*/  UMOV UR4, 0x40 ;  /* 0x0000004000047882 */ /* 0x000fe20000000000 */
[----:B------:R-:W-:Y:S01]  /*3d70*/  UVIRTCOUNT.DEALLOC.SMPOOL 0x80 ;  /* 0x000000800000784c */ /* 0x000fe20000000000 */
[----:B--2---:R-:W-:-:S05]  /*3d80*/  ULEA UR8, UR8, UR4, 0x18 ;  /* 0x0000000408087291 */ /* 0x004fca000f8ec0ff */
[----:B------:R-:W-:-:S04]  /*3d90*/  ULEA UR4, UR5, UR70, 0x3 ;  /* 0x0000004605047291 */ /* 0x000fc8000f8e18ff */
[----:B------:R1:W-:Y:S05]  /*3da0*/  @P0 STS.U8 [UR8+0x1c], R0 ;  /* 0x00001c00ff000988 */ /* 0x0003ea0008000008 */
[----:B------:R-:W2:Y:S02]  /*3db0*/  SYNCS.PHASECHK.TRANS64.TRYWAIT P0, [UR4], R3 ;  /* 0x00000003ff0075a7 */ /* 0x000ea40008001104 */
[----:B-12---:R-:W-:Y:S05]  /*3dc0*/  @!P0 BRA `(.L_x_62) ;  /* 0x0000004c00fc8947 */ /* 0x006fea0003800000 */
.L_x_149:
[----:B------:R-:W-:-:S13]  /*3dd0*/  R2UR UR4, R15 ;  /* 0x000000000f0472ca */ /* 0x000fda00000e0000 */
[----:B------:R-:W-:-:S04]  /*3de0*/  UIADD3 UR4, UPT, UPT, UR4, 0x1, URZ ;  /* 0x0000000104047890 */ /* 0x000fc8000fffe0ff */
[----:B------:R-:W-:-:S04]  /*3df0*/  UISETP.NE.AND UP0, UPT, UR4, 0x4, UPT ;  /* 0x000000040400788c */ /* 0x000fc8000bf05270 */
[----:B------:R-:W-:Y:S02]  /*3e00*/  USEL UR6, URZ, 0x1, UP0 ;  /* 0x00000001ff067887 */ /* 0x000fe40008000000 */
[----:B------:R-:W-:-:S04]  /*3e10*/  USEL UR4, UR4, URZ, UP0 ;  /* 0x000000ff04047287 */ /* 0x000fc80008000000 */
[----:B------:R-:W-:Y:S01]  /*3e20*/  ULEA UR5, UR4, UR70, 0x3 ;  /* 0x0000004604057291 */ /* 0x000fe2000f8e18ff */
[----:B------:R-:W-:-:S04]  /*3e30*/  LOP3.LUT R2, R11, UR6, RZ, 0x3c, !PT ;  /* 0x000000060b027c12 */ /* 0x000fc8000f8e3cff */
[----:B-1----:R-:W-:-:S04]  /*3e40*/  SHF.L.U32 R3, R2, 0x1f, RZ ;  /* 0x0000001f02037819 */ /* 0x002fc800000006ff */
[----:B------:R-:W1:Y:S02]  /*3e50*/  SYNCS.PHASECHK.TRANS64.TRYWAIT P0, [UR5], R3 ;  /* 0x00000003ff0075a7 */ /* 0x000e640008001105 */
[----:B-1----:R-:W-:Y:S05]  /*3e60*/  @!P0 BRA `(.L_x_63) ;  /* 0x0000004c00ec8947 */ /* 0x002fea0003800000 */
.L_x_151:
        /* <DEDUP_REMOVED lines=9> */
.L_x_153:
[----:B------:R-:W-:-:S04]  /*3f00*/  UIADD3 UR4, UPT, UPT, UR4, 0x1, URZ ;  /* 0x0000000104047890 */ /* 0x000fc8000fffe0ff */
[----:B------:R-:W-:-:S04]  /*3f10*/  UISETP.NE.AND UP0, UPT, UR4, 0x4, UPT ;  /* 0x000000040400788c */ /* 0x000fc8000bf05270 */
[----:B------:R-:W-:Y:S02]  /*3f20*/  USEL UR5, URZ, 0x1, UP0 ;  /* 0x00000001ff057887 */ /* 0x000fe40008000000 */
[----:B------:R-:W-:-:S04]  /*3f30*/  USEL UR4, UR4, URZ, UP0 ;  /* 0x000000ff04047287 */ /* 0x000fc80008000000 */
[----:B------:R-:W-:Y:S01]  /*3f40*/  ULEA UR4, UR4, UR70, 0x3 ;  /* 0x0000004604047291 */ /* 0x000fe2000f8e18ff */
[----:B-1----:R-:W-:-:S04]  /*3f50*/  LOP3.LUT R3, R2, UR5, RZ, 0x3c, !PT ;  /* 0x0000000502037c12 */ /* 0x002fc8000f8e3cff */
[----:B------:R-:W-:-:S04]  /*3f60*/  SHF.L.U32 R3, R3, 0x1f, RZ ;  /* 0x0000001f03037819 */ /* 0x000fc800000006ff */
[----:B------:R-:W1:Y:S02]  /*3f70*/  SYNCS.PHASECHK.TRANS64.TRYWAIT P0, [UR4], R3 ;  /* 0x00000003ff0075a7 */ /* 0x000e640008001104 */
[----:B-1----:R-:W-:Y:S05]  /*3f80*/  @!P0 BRA `(.L_x_65) ;  /* 0x0000004c00d48947 */ /* 0x002fea0003800000 */
.L_x_155:
[----:B------:R-:W-:Y:S01]  /*3f90*/  NOP ;  /* 0x0000000000007918 */ /* 0x000fe20000000000 */
[----:B-1----:R-:W1:Y:S01]  /*3fa0*/  LDS R0, [UR8+0x14] ;  /* 0x00001408ff007984 */ /* 0x002e620008000800 */
[----:B------:R-:W-:Y:S01]  /*3fb0*/  R2UR UR4, R16 ;  /* 0x00000000100472ca */ /* 0x000fe200000e0000 */
[----:B------:R-:W-:Y:S01]  /*3fc0*/  UMOV UR5, 0xffff ;  /* 0x0000ffff00057882 */ /* 0x000fe20000000000 */
[----:B------:R-:W-:-:S11]  /*3fd0*/  UMOV UR6, 0x1 ;  /* 0x0000000100067882 */ /* 0x000fd60000000000 */
[----:B------:R-:W-:-:S04]  /*3fe0*/  ULOP3.LUT UR4, UR4, 0xffff, URZ, 0xc0, !UPT ;  /* 0x0000ffff04047892 */ /* 0x000fc8000f8ec0ff */
[----:B------:R-:W-:-:S04]  /*3ff0*/  USHF.R.U32.HI UR4, URZ, 0x5, UR4 ;  /* 0x00000005ff047899 */ /* 0x000fc80008011604 */
[----:B------:R-:W-:Y:S02]  /*4000*/  USHF.L.U32 UR5, UR5, UR4, URZ ;  /* 0x0000000405057299 */ /* 0x000fe400080006ff */
[----:B------:R-:W-:-:S04]  /*4010*/  USHF.L.U32 UR4, UR6, UR4, URZ ;  /* 0x0000000406047299 */ /* 0x000fc800080006ff */
[----:B-1----:R-:W-:-:S04]  /*4020*/  LOP3.LUT R0, R0, UR5, RZ, 0xc0, !PT ;  /* 0x0000000500007c12 */ /* 0x002fc8000f8ec0ff */
[----:B------:R-:W-:-:S13]  /*4030*/  ISETP.NE.AND P0, PT, R0, UR5, PT ;  /* 0x0000000500007c0c */ /* 0x000fda000bf05270 */
[----:B------:R-:W-:Y:S05]  /*4040*/  @P0 BRA `(.L_x_66) ;  /* 0x0000000000580947 */ /* 0x000fea0003800000 */
[----:B------:R-:W1:Y:S02]  /*4050*/  LDS R0, [UR8+0x18] ;  /* 0x00001808ff007984 */ /* 0x000e640008000800 */
[----:B-1----:R-:W-:-:S04]  /*4060*/  LOP3.LUT R0, R0, UR4, RZ, 0xc0, !PT ;  /* 0x0000000400007c12 */ /* 0x002fc8000f8ec0ff */
[----:B------:R-:W-:-:S13]  /*4070*/  ISETP.NE.AND P0, PT, R0, UR4, PT ;  /* 0x0000000400007c0c */ /* 0x000fda000bf05270 */
[----:B------:R-:W-:Y:S05]  /*4080*/  @P0 BRA `(.L_x_67) ;  /* 0x00000000003c0947 */ /* 0x000fea0003800000 */
[----:B------:R-:W1:Y:S01]  /*4090*/  S2R R2, SR_LANEID ;  /* 0x0000000000027919 */ /* 0x000e620000000000 */
[----:B------:R-:W-:Y:S01]  /*40a0*/  ULOP3.LUT UR5, URZ, UR5, URZ, 0x33, !UPT ;  /* 0x00000005ff057292 */ /* 0x000fe2000f8e33ff */
[----:B------:R-:W-:Y:S01]  /*40b0*/  LOP3.LUT R4, RZ, UR4, RZ, 0x33, !PT ;  /* 0x00000004ff047c12 */ /* 0x000fe2000f8e33ff */
[----:B------:R-:W-:Y:S02]  /*40c0*/  VOTEU.ANY UR4, UPT, PT ;  /* 0x0000000000047886 */ /* 0x000fe400038e0100 */
[----:B------:R-:W-:Y:S01]  /*40d0*/  UFLO.U32 UR4, UR4 ;  /* 0x00000004000472bd */ /* 0x000fe200080e0000 */
[----:B------:R-:W2:Y:S01]  /*40e0*/  REDUX UR6, R4 ;  /* 0x00000000040673c4 */ /* 0x000ea20000000000 */
[----:B------:R-:W-:-:S06]  /*40f0*/  IMAD.U32 R0, RZ, RZ, UR5 ;  /* 0x00000005ff007e24 */ /* 0x000fcc000f8e00ff */
[----:B------:R3:W-:Y:S01]  /*4100*/  UTCATOMSWS.AND URZ, UR5 ;  /* 0x0000000500ff79e3 */ /* 0x0007e20008000000 */
[----:B------:R-:W4:Y:S01]  /*4110*/  REDUX UR7, R0 ;  /* 0x00000000000773c4 */ /* 0x000f220000000000 */
[----:B-1----:R-:W-:Y:S01]  /*4120*/  ISETP.EQ.U32.AND P0, PT, R2, UR4, PT ;  /* 0x0000000402007c0c */ /* 0x002fe2000bf02070 */
[----:B--2---:R-:W-:Y:S01]  /*4130*/  IMAD.U32 R2, RZ, RZ, UR6 ;  /* 0x00000006ff027e24 */ /* 0x004fe2000f8e00ff */
[----:B----4-:R-:W-:-:S11]  /*4140*/  MOV R3, UR7 ;  /* 0x0000000700037c02 */ /* 0x010fd60008000f00 */
[----:B------:R3:W-:Y:S04]  /*4150*/  @P0 ATOMS.AND RZ, [UR8+0x14], R3 ;  /* 0x00001403ffff098c */ /* 0x0007e8000a800008 */
[----:B------:R3:W-:Y:S01]  /*4160*/  @P0 ATOMS.AND RZ, [UR8+0x18], R2 ;  /* 0x00001802ffff098c */ /* 0x0007e2000a800008 */
[----:B------:R-:W-:Y:S05]  /*4170*/  BRA `(.L_x_68) ;  /* 0x0000000000147947 */ /* 0x000fea0003800000 */
.L_x_67:
[----:B------:R-:W-:Y:S02]  /*4180*/  MOV R2, 0x41a0 ;  /* 0x000041a000027802 */ /* 0x000fe40000000f00 */
[----:B-----5:R-:W-:Y:S05]  /*4190*/  CALL.REL.NOINC `($__internal_0_$__cuda_sm10x_tcgen05_guardrail_trap_col_being_dealloced_not_returned_by_alloc) ;  /* 0x0000005000b87944 */ /* 0x020fea0003c00000 */
[----:B------:R-:W-:Y:S05]  /*41a0*/  BRA `(.L_x_68) ;  /* 0x0000000000087947 */ /* 0x000fea0003800000 */
.L_x_66:
[----:B------:R-:W-:Y:S02]  /*41b0*/  MOV R2, 0x41d0 ;  /* 0x000041d000027802 */ /* 0x000fe40000000f00 */
[----:B-----5:R-:W-:Y:S05]  /*41c0*/  CALL.REL.NOINC `($__internal_2_$__cuda_sm10x_tcgen05_guardrail_trap_unallocated_columns_being_dealloced) ;  /* 0x0000005000c47944 */ /* 0x020fea0003c00000 */
.L_x_68:
[----:B------:R-:W-:Y:S01]  /*41d0*/  NOP ;  /* 0x0000000000007918 */ /* 0x000fe20000000000 */
[----:B---3--:R-:W-:Y:S05]  /*41e0*/  EXIT ;  /* 0x000000000000794d */ /* 0x008fea0003800000 */
.L_x_50:
[----:B------:R-:W-:-:S09]  /*41f0*/  UISETP.NE.OR UP2, UPT, UR10, 0x3, !UP2 ;  /* 0x000000030a00788c */ /* 0x000fd2000d745670 */
[----:B------:R-:W-:Y:S05]  /*4200*/  BRA.U UP2, `(.L_x_69) ;  /* 0x0000001102187547 */ /* 0x000fea000b800000 */
[----:B------:R-:W1:Y:S01]  /*4210*/  LDCU.64 UR4, c[0x0][0x888] ;  /* 0x00011100ff0477ac */ /* 0x000e620008000a00 */
[----:B------:R-:W2:Y:S01]  /*4220*/  LDC R0, c[0x0][0xb30] ;  /* 0x0002cc00ff007b82 */ /* 0x000ea20000000800 */
[----:B------:R-:W-:Y:S02]  /*4230*/  HFMA2 R25, -RZ, RZ, 0, 0 ;  /* 0x00000000ff197431 */ /* 0x000fe400000001ff */
[----:B-----5:R-:W-:Y:S01]  /*4240*/  IMAD.MOV.U32 R32, RZ, RZ, 0x1 ;  /* 0x00000001ff207424 */ /* 0x020fe200078e00ff */
[----:B------:R-:W4:Y:S01]  /*4250*/  LDCU.64 UR14, c[0x0][0x890] ;  /* 0x00011200ff0e77ac */ /* 0x000f220008000a00 */
[----:B------:R-:W-:Y:S01]  /*4260*/  IMAD.MOV.U32 R27, RZ, RZ, RZ ;  /* 0x000000ffff1b7224 */ /* 0x000fe200078e00ff */
[----:B------:R-:W-:Y:S01]  /*4270*/  MOV R23, 0x2000 ;  /* 0x0000200000177802 */ /* 0x000fe20000000f00 */
[----:B------:R-:W-:Y:S01]  /*4280*/  UPLOP3.LUT UP1, UPT, UPT, UPT, UPT, 0x40, 0x4 ;  /* 0x000000000004789c */ /* 0x000fe20003f2e870 */
[----:B------:R-:W3:Y:S08]  /*4290*/  LDC R19, c[0x0][0x370] ;  /* 0x0000dc00ff137b82 */ /* 0x000ef00000000800 */
[----:B------:R-:W3:Y:S01]  /*42a0*/  LDC R2, c[0x0][0xb0c] ;  /* 0x0002c300ff027b82 */ /* 0x000ee20000000800 */
[----:B-1----:R-:W-:-:S03]  /*42b0*/  UISETP.NE.U32.AND UP2, UPT, UR4, URZ, UPT ;  /* 0x000000ff0400728c */ /* 0x002fc6000bf45070 */
[----:B------:R-:W-:Y:S01]  /*42c0*/  UMOV UR4, 0x400 ;  /* 0x0000040000047882 */ /* 0x000fe20000000000 */
[----:B----4-:R-:W-:Y:S02]  /*42d0*/  UISETP.NE.U32.AND UP3, UPT, UR14, URZ, UPT ;  /* 0x000000ff0e00728c */ /* 0x010fe4000bf65070 */
[----:B------:R-:W-:Y:S01]  /*42e0*/  ULEA UR4, UR45, UR4, 0x18 ;  /* 0x000000042d047291 */ /* 0x000fe2000f8ec0ff */
[----:B------:R-:W1:Y:S01]  /*42f0*/  LDC R18, c[0x0][0xb20] ;  /* 0x0002c800ff127b82 */ /* 0x000e620000000800 */
[----:B--2---:R-:W-:Y:S01]  /*4300*/  ISETP.NE.AND P1, PT, R0, 0x1, PT ;  /* 0x000000010000780c */ /* 0x004fe20003f25270 */
[----:B------:R-:W-:Y:S02]  /*4310*/  UISETP.NE.AND.EX UP2, UPT, UR5, URZ, UPT, UP2 ;  /* 0x000000ff0500728c */ /* 0x000fe4000bf45320 */
[----:B------:R-:W-:Y:S02]  /*4320*/  UIADD3 UR13, UPT, UPT, UR4, 0x38, URZ ;  /* 0x00000038040d7890 */ /* 0x000fe4000fffe0ff */
[----:B------:R-:W-:-:S02]  /*4330*/  UIADD3 UR33, UPT, UPT, UR4, 0x20, URZ ;  /* 0x0000002004217890 */ /* 0x000fc4000fffe0ff */
[----:B------:R-:W2:Y:S01]  /*4340*/  LDC.64 R36, c[0x0][0x348] ;  /* 0x0000d200ff247b82 */ /* 0x000ea20000000a00 */
[----:B------:R-:W-:Y:S02]  /*4350*/  UIADD3 UR25, UPT, UPT, UR4, 0x28, URZ ;  /* 0x0000002804197890 */ /* 0x000fe4000fffe0ff */
[----:B------:R-:W-:Y:S02]  /*4360*/  UIADD3 UR17, UPT, UPT, UR4, 0x30, URZ ;  /* 0x0000003004117890 */ /* 0x000fe4000fffe0ff */
[----:B------:R-:W-:Y:S02]  /*4370*/  UPRMT UR13, UR45, 0x654, UR13 ;  /* 0x000006542d0d7896 */ /* 0x000fe4000800000d */
[----:B------:R-:W-:Y:S01]  /*4380*/  UISETP.NE.AND.EX UP3, UPT, UR15, URZ, UPT, UP3 ;  /* 0x000000ff0f00728c */ /* 0x000fe2000bf65330 */
[----:B------:R-:W4:Y:S08]  /*4390*/  LDC.64 R16, c[0x0][0xb10] ;  /* 0x0002c400ff107b82 */ /* 0x000f300000000a00 */
[----:B------:R-:W1:Y:S08]  /*43a0*/  LDC.64 R6, c[0x0][0xb18] ;  /* 0x0002c600ff067b82 */ /* 0x000e700000000a00 */
[----:B------:R-:W1:Y:S08]  /*43b0*/  LDC.64 R4, c[0x0][0xb28] ;  /* 0x0002ca00ff047b82 */ /* 0x000e700000000a00 */
[----:B---3--:R-:W1:Y:S02]  /*43c0*/  LDC R22, c[0x0][0x374] ;  /* 0x0000dd00ff167b82 */ /* 0x008e640000000800 */
.L_x_80:
[----:B------:R-:W-:Y:S02]  /*43d0*/  LEA R0, R27, UR4, 0x3 ;  /* 0x000000041b007c11 */ /* 0x000fe4000f8e18ff */
[----:B------:R-:W-:Y:S02]  /*43e0*/  SHF.L.U32 R3, R25, 0x1f, RZ ;  /* 0x0000001f19037819 */ /* 0x000fe400000006ff */
[----:B------:R-:W-:Y:S02]  /*43f0*/  LEA R28, R27, UR4, 0x4 ;  /* 0x000000041b1c7c11 */ /* 0x000fe4000f8e20ff */
[----:B---3--:R-:W3:Y:S02]  /*4400*/  SYNCS.PHASECHK.TRANS64.TRYWAIT P0, [R0+URZ+0x70], R3 ;  /* 0x00007003000075a7 */ /* 0x008ee400080011ff */
[----:B---3--:R-:W-:Y:S05]  /*4410*/  @!P0 BRA `(.L_x_70) ;  /* 0x0000004800c88947 */ /* 0x008fea0003800000 */
.L_x_156:
[----:B------:R-:W-:Y:S01]  /*4420*/  ISETP.GE.AND P0, PT, R26, 0x1, PT ;  /* 0x000000011a00780c */ /* 0x000fe20003f06270 */
[----:B------:R-:W5:Y:S01]  /*4430*/  LDS.128 R28, [R28+0x100] ;  /* 0x000100001c1c7984 */ /* 0x000f620000000c00 */
[----:B---3--:R-:W-:Y:S01]  /*4440*/  VIADD R0, R0, 0x80 ;  /* 0x0000008000007836 */ /* 0x008fe20000000000 */
[----:B------:R-:W-:Y:S01]  /*4450*/  @!PT LDS RZ, [RZ] ;  /* 0x00000000fffff984 */ /* 0x000fe20000000800 */
[----:B------:R-:W-:Y:S01]  /*4460*/  @!PT LDS RZ, [RZ] ;  /* 0x00000000fffff984 */ /* 0x000fe20000000800 */
[----:B------:R-:W-:Y:S01]  /*4470*/  @!PT LDS RZ, [RZ] ;  /* 0x00000000fffff984 */ /* 0x000fe20000000800 */
[----:B------:R-:W-:Y:S01]  /*4480*/  @!PT LDS RZ, [RZ] ;  /* 0x00000000fffff984 */ /* 0x000fe20000000800 */
[----:B------:R3:W-:Y:S06]  /*4490*/  MEMBAR.ALL.CTA ;  /* 0x0000000000007992 */ /* 0x0007ec0000008000 */
[----:B---3--:R-:W3:Y:S01]  /*44a0*/  FENCE.VIEW.ASYNC.S ;  /* 0x00000000000073c6 */ /* 0x008ee20000000000 */
[----:B------:R-:W-:Y:S04]  /*44b0*/  PRMT R0, RZ, 0x654, R0 ;  /* 0x00000654ff007816 */ /* 0x000fe80000000000 */
[----:B---3--:R3:W-:Y:S01]  /*44c0*/  SYNCS.ARRIVE.TRANS64.RED.A1T0 RZ, [R0+URZ], RZ ;  /* 0x000000ff00ff79a7 */ /* 0x0087e200081004ff */
[----:B-----5:R-:W-:Y:S11]  /*44d0*/  LOP3.LUT P3, RZ, R30, 0x1, RZ, 0xc0, !PT ;  /* 0x000000011eff7812 */ /* 0x020ff6000786c0ff */
[----:B------:R-:W-:Y:S02]  /*44e0*/  @!UPT UIADD3 URZ, UPT, UPT, URZ, URZ, URZ ;  /* 0x000000fffffff290 */ /* 0x000fe4000fffe0ff */
[----:B------:R-:W-:Y:S02]  /*44f0*/  @P3 MOV R13, R28 ;  /* 0x0000001c000d3202 */ /* 0x000fe40000000f00 */
[----:B------:R-:W-:Y:S01]  /*4500*/  @P3 LOP3.LUT R8, R29, 0xffff, RZ, 0xc0, !PT ;  /* 0x0000ffff1d083812 */ /* 0x000fe200078ec0ff */
[----:B---3--:R-:W-:Y:S06]  /*4510*/  @!P0 BRA `(.L_x_71) ;  /* 0x0000000000a48947 */ /* 0x008fec0003800000 */
[----:B-1----:R-:W-:Y:S01]  /*4520*/  IMAD.HI.U32 R33, R22, R7, RZ ;  /* 0x0000000716217227 */ /* 0x002fe200078e00ff */
[----:B------:R-:W-:Y:S02]  /*4530*/  ISETP.NE.AND P0, PT, R6, 0x1, PT ;  /* 0x000000010600780c */ /* 0x000fe40003f05270 */
[----:B------:R-:W-:Y:S01]  /*4540*/  ISETP.NE.AND P2, PT, R26, 0x1, PT ;  /* 0x000000011a00780c */ /* 0x000fe20003f45270 */
[----:B----4-:R-:W-:Y:S01]  /*4550*/  IMAD.HI.U32 R34, R19, R16, RZ ;  /* 0x0000001013227227 */ /* 0x010fe200078e00ff */
[----:B------:R-:W-:Y:S02]  /*4560*/  SHF.R.U32.HI R33, RZ, R18, R33 ;  /* 0x00000012ff217219 */ /* 0x000fe40000011621 */
[----:B------:R-:W-:Y:S01]  /*4570*/  ISETP.NE.AND P4, PT, R2, 0x1, PT ;  /* 0x000000010200780c */ /* 0x000fe20003f85270 */
[----:B------:R-:W-:Y:S01]  /*4580*/  IMAD.HI.U32 R38, R13, R16, RZ ;  /* 0x000000100d267227 */ /* 0x000fe200078e00ff */
[----:B------:R-:W-:Y:S02]  /*4590*/  SHF.R.U32.HI R34, RZ, R17, R34 ;  /* 0x00000011ff227219 */ /* 0x000fe40000011622 */
[----:B------:R-:W-:Y:S01]  /*45a0*/  SEL R3, R22, R33, !P0 ;  /* 0x0000002116037207 */ /* 0x000fe20004000000 */
[C---:B------:R-:W-:Y:S01]  /*45b0*/  IMAD.HI.U32 R33, R8.reuse, R7, RZ ;  /* 0x0000000708217227 */ /* 0x040fe200078e00ff */
[----:B------:R-:W-:Y:S02]  /*45c0*/  SEL R11, R19, R34, !P4 ;  /* 0x00000022130b7207 */ /* 0x000fe40006000000 */
[----:B------:R-:W-:Y:S01]  /*45d0*/  SHF.R.U32.HI R38, RZ, R17, R38 ;  /* 0x00000011ff267219 */ /* 0x000fe20000011626 */
[----:B------:R-:W-:Y:S01]  /*45e0*/  IMAD.HI.U32 R40, R3, R4, RZ ;  /* 0x0000000403287227 */ /* 0x000fe200078e00ff */
[----:B------:R-:W-:Y:S03]  /*45f0*/  SHF.R.U32.HI R33, RZ, R18, R33 ;  /* 0x00000012ff217219 */ /* 0x000fe60000011621 */
[----:B------:R-:W-:Y:S01]  /*4600*/  IMAD.HI.U32 R34, R11, R4, RZ ;  /* 0x000000040b227227 */ /* 0x000fe200078e00ff */
[----:B------:R-:W-:Y:S02]  /*4610*/  @P2 SHF.R.U32.HI R3, RZ, R5, R40 ;  /* 0x00000005ff032219 */ /* 0x000fe40000011628 */
[----:B------:R-:W-:Y:S02]  /*4620*/  SEL R9, R8, R33, !P0 ;  /* 0x0000002108097207 */ /* 0x000fe40004000000 */
[----:B------:R-:W-:Y:S01]  /*4630*/  @P2 SHF.R.U32.HI R11, RZ, R5, R34 ;  /* 0x00000005ff0b2219 */ /* 0x000fe20000011622 */
[C---:B------:R-:W-:Y:S01]  /*4640*/  IMAD R10, R26.reuse, R3, RZ ;  /* 0x000000031a0a7224 */ /* 0x040fe200078e02ff */
[----:B------:R-:W-:Y:S01]  /*4650*/  SEL R3, R13, R38, !P4 ;  /* 0x000000260d037207 */ /* 0x000fe20006000000 */
[C---:B------:R-:W-:Y:S03]  /*4660*/  IMAD.HI.U32 R14, R9.reuse, R4, RZ ;  /* 0x00000004090e7227 */ /* 0x040fe600078e00ff */
[----:B------:R-:W-:Y:S01]  /*4670*/  ISETP.GE.AND P0, PT, R9, R10, PT ;  /* 0x0000000a0900720c */ /* 0x000fe20003f06270 */
[C---:B------:R-:W-:Y:S01]  /*4680*/  IMAD R12, R26.reuse, R11, RZ ;  /* 0x0000000b1a0c7224 */ /* 0x040fe200078e02ff */
[-C--:B------:R-:W-:Y:S04]  /*4690*/  SHF.R.U32.HI R14, RZ, R5.reuse, R14 ;  /* 0x00000005ff0e7219 */ /* 0x080fe8000001160e */
[----:B------:R-:W-:Y:S02]  /*46a0*/  ISETP.GE.OR P0, PT, R3, R12, P0 ;  /* 0x0000000c0300720c */ /* 0x000fe40000706670 */
[----:B------:R-:W-:Y:S05]  /*46b0*/  SEL R15, R9, R14, !P2 ;  /* 0x0000000e090f7207 */ /* 0x000fea0005000000 */
[----:B------:R-:W-:Y:S04]  /*46c0*/  IMAD.MOV R14, RZ, RZ, -R15 ;  /* 0x000000ffff0e7224 */ /* 0x000fe800078e0a0f */
[----:B------:R-:W-:Y:S02]  /*46d0*/  IMAD R14, R26, R14, R9 ;  /* 0x0000000e1a0e7224 */ /* 0x000fe400078e0209 */
[C---:B------:R-:W-:Y:S05]  /*46e0*/  @!P0 IMAD.HI.U32 R10, R3.reuse, R4, RZ ;  /* 0x00000004030a8227 */ /* 0x040fea00078e00ff */
[----:B------:R-:W-:Y:S04]  /*46f0*/  @!P0 SHF.R.U32.HI R10, RZ, R5, R10 ;  /* 0x00000005ff0a8219 */ /* 0x000fe8000001160a */
[----:B------:R-:W-:Y:S01]  /*4700*/  @!P0 SEL R0, R3, R10, !P2 ;  /* 0x0000000a03008207 */ /* 0x000fe20005000000 */
[----:B------:R-:W-:Y:S03]  /*4710*/  IMAD.MOV R10, RZ, RZ, -R3 ;  /* 0x000000ffff0a7224 */ /* 0x000fe600078e0a03 */
[----:B------:R-:W-:Y:S01]  /*4720*/  @!P0 IADD3 R15, PT, PT, R15, -R0, RZ ;  /* 0x800000000f0f8210 */ /* 0x000fe20007ffe0ff */
[----:B------:R-:W-:Y:S01]  /*4730*/  @!P0 IMAD R0, R11, R14, R0 ;  /* 0x0000000e0b008224 */ /* 0x000fe200078e0200 */
[----:B------:R-:W-:Y:S01]  /*4740*/  IADD3 R11, PT, PT, -R9, RZ, RZ ;  /* 0x000000ff090b7210 */ /* 0x000fe20007ffe1ff */
[----:B------:R-:W-:Y:S02]  /*4750*/  IMAD R13, R2, R10, R13 ;  /* 0x0000000a020d7224 */ /* 0x000fe400078e020d */
[----:B------:R-:W-:Y:S02]  /*4760*/  @!P0 IMAD R9, R15, R26, R3 ;  /* 0x0000001a0f098224 */ /* 0x000fe400078e0203 */
[----:B------:R-:W-:Y:S02]  /*4770*/  @!P0 IMAD.MOV.U32 R3, RZ, RZ, R0 ;  /* 0x000000ffff038224 */ /* 0x000fe400078e0000 */
[----:B------:R-:W-:Y:S02]  /*4780*/  IMAD R8, R6, R11, R8 ;  /* 0x0000000b06087224 */ /* 0x000fe400078e0208 */
[----:B------:R-:W-:Y:S02]  /*4790*/  IMAD R13, R3, R2, R13 ;  /* 0x00000002030d7224 */ /* 0x000fe400078e020d */
[----:B------:R-:W-:Y:S02]  /*47a0*/  IMAD R8, R9, R6, R8 ;  /* 0x0000000609087224 */ /* 0x000fe400078e0208 */
.L_x_71:
[----:B------:R-:W-:Y:S05]  /*47b0*/  BRA.U UP1, `(.L_x_72) ;  /* 0x0000000101107547 */ /* 0x000fea000b800000 */
[----:B------:R-:W-:Y:S04]  /*47c0*/  MOV R0, UR21 ;  /* 0x0000001500007c02 */ /* 0x000fe80008000f00 */
[----:B------:R-:W-:Y:S04]  /*47d0*/  SHF.L.U32 R3, R0, 0x1f, RZ ;  /* 0x0000001f00037819 */ /* 0x000fe800000006ff */
[----:B------:R-:W3:Y:S02]  /*47e0*/  SYNCS.PHASECHK.TRANS64.TRYWAIT P0, [UR4+0x68], R3 ;  /* 0x00006803ff0075a7 */ /* 0x000ee40008001104 */
[----:B---3--:R-:W-:Y:S05]  /*47f0*/  @!P0 BRA `(.L_x_73) ;  /* 0x0000004400e48947 */ /* 0x008fea0003800000 */
.L_x_72:
[----:B------:R-:W-:Y:S02]  /*4800*/  R2UR UR35, R21 ;  /* 0x00000000152372ca */ /* 0x000fe400000e0000 */
[----:B------:R-:W-:Y:S02]  /*4810*/  R2UR UR34, R20 ;  /* 0x00000000142272ca */ /* 0x000fe400000e0000 */
[----:B------:R-:W-:Y:S02]  /*4820*/  ISETP.NE.U32.AND P2, PT, RZ, UR14, PT ;  /* 0x0000000eff007c0c */ /* 0x000fe4000bf45070 */
[----:B------:R-:W-:Y:S02]  /*4830*/  SHF.L.U32 R12, R32, 0x1f, RZ ;  /* 0x0000001f200c7819 */ /* 0x000fe400000006ff */
[----:B------:R-:W-:Y:S05]  /*4840*/  ISETP.NE.AND.EX P2, PT, RZ, UR15, PT, P2 ;  /* 0x0000000fff007c0c */ /* 0x000fea000bf45320 */
[----:B------:R-:W-:Y:S02]  /*4850*/  USHF.L.U32 UR35, UR35, 0x7, URZ ;  /* 0x0000000723237899 */ /* 0x000fe400080006ff */
[----:B------:R-:W-:Y:S01]  /*4860*/  USHF.L.U32 UR34, UR34, 0x6, URZ ;  /* 0x0000000622227899 */ /* 0x000fe200080006ff */
[----:B------:R-:W-:Y:S11]  /*4870*/  BRA.U !UP3, `(.L_x_74) ;  /* 0x000000010b347547 */ /* 0x000ff6000b800000 */
[----:B------:R-:W-:Y:S01]  /*4880*/  UPLOP3.LUT UP0, UPT, UPT, UPT, UP2, 0x80, 0x8 ;  /* 0x000000000008789c */ /* 0x000fe20003f0f020 */
[----:B---3--:R-:W-:Y:S02]  /*4890*/  HFMA2 R0, -RZ, RZ, 0, 5.9604644775390625e-08 ;  /* 0x00000001ff007431 */ /* 0x008fe400000001ff */
[----:B------:R-:W-:Y:S03]  /*48a0*/  IMAD.MOV.U32 R67, RZ, RZ, 0x1 ;  /* 0x00000001ff437424 */ /* 0x000fe600078e00ff */
[----:B------:R-:W-:Y:S05]  /*48b0*/  PLOP3.LUT P0, PT, PT, PT, UP0, 0x80, 0x8 ;  /* 0x000000000008781c */ /* 0x000fea0003f0f008 */
[----:B------:R-:W3:Y:S01]  /*48c0*/  @UP0 LDCU.64 UR6, c[0x0][0x888] ;  /* 0x00011100ff0607ac */ /* 0x000ee20008000a00 */
[----:B------:R-:W-:Y:S07]  /*48d0*/  @UP0 UIMAD UR5, UR60, UR14, URZ ;  /* 0x0000000e3c0502a4 */ /* 0x000fee000f8e02ff */
[----:B------:R-:W-:Y:S01]  /*48e0*/  @!P0 PRMT R67, R0, 0x7610, R67 ;  /* 0x0000761000438816 */ /* 0x000fe20000000043 */
[----:B---3--:R-:W-:Y:S03]  /*48f0*/  @UP0 UIMAD.WIDE UR6, UR5, 0x4, UR6 ;  /* 0x00000004050608a5 */ /* 0x008fe6000f8e0206 */
[----:B------:R-:W3:Y:S03]  /*4900*/  @!UP0 LDCU UR5, c[0x0][0x880] ;  /* 0x00011000ff0587ac */ /* 0x000ee60008000800 */
[----:B------:R-:W-:Y:S01]  /*4910*/  IMAD.U32 R10, RZ, RZ, UR6 ;  /* 0x00000006ff0a7e24 */ /* 0x000fe2000f8e00ff */
[----:B------:R-:W-:Y:S05]  /*4920*/  MOV R11, UR7 ;  /* 0x00000007000b7c02 */ /* 0x000fea0008000f00 */
[----:B------:R1:W5:Y:S02]  /*4930*/  @P0 LDG.E R35, desc[UR52][R10.64] ;  /* 0x000000340a230981 */ /* 0x000364000c1e1900 */
[----:B-1-3--:R-:W-:Y:S07]  /*4940*/  @!P0 IMAD.U32 R35, RZ, RZ, UR5 ;  /* 0x00000005ff238e24 */ /* 0x00afee000f8e00ff */
.L_x_74:
[----:B-----5:R-:W-:Y:S01]  /*4950*/  @!P2 FSETP.EQ.AND P0, PT, R35, RZ, PT ;  /* 0x000000ff2300a20b */ /* 0x020fe20003f02000 */
[----:B------:R-:W-:Y:S01]  /*4960*/  @!UPT UIADD3 URZ, UPT, UPT, URZ, URZ, URZ ;  /* 0x000000fffffff290 */ /* 0x000fe2000fffe0ff */
[----:B------:R-:W-:Y:S11]  /*4970*/  @!P2 BRA `(.L_x_75) ;  /* 0x000000000014a947 */ /* 0x000ff60003800000 */
[----:B------:R-:W-:Y:S02]  /*4980*/  LOP3.LUT P2, RZ, R67, 0xff, RZ, 0xc0, !PT ;  /* 0x000000ff43ff7812 */ /* 0x000fe4000784c0ff */
[----:B------:R-:W-:Y:S04]  /*4990*/  PLOP3.LUT P0, PT, PT, PT, UP0, 0x80, 0x8 ;  /* 0x000000000008781c */ /* 0x000fe80003f0f008 */
[----:B------:R-:W-:Y:S07]  /*49a0*/  PLOP3.LUT P0, PT, P0, PT, PT, 0x8, 0x80 ;  /* 0x000000000080781c */ /* 0x000fee000070e170 */
[----:B------:R-:W-:Y:S11]  /*49b0*/  @P2 FSETP.EQ.AND P0, PT, R35, RZ, PT ;  /* 0x000000ff2300220b */ /* 0x000ff60003f02000 */
[----:B------:R-:W-:Y:S02]  /*49c0*/  @!UPT UIADD3 URZ, UPT, UPT, URZ, URZ, URZ ;  /* 0x000000fffffff290 */ /* 0x000fe4000fffe0ff */
.L_x_75:
[----:B------:R-:W5:Y:S01]  /*49d0*/  SYNCS.PHASECHK.TRANS64.TRYWAIT P2, [UR4+0x40], R12 ;  /* 0x0000400cff0075a7 */ /* 0x000f620008041104 */
[----:B------:R-:W-:Y:S04]  /*49e0*/  ELECT P4, URZ, PT ;  /* 0x0000000000ff782f */ /* 0x000fe80003880000 */
[----:B------:R-:W-:Y:S11]  /*49f0*/  PLOP3.LUT P4, PT, P0, P4, PT, 0xf2, 0x2f ;  /* 0x00000000002f781c */ /* 0x000ff60000789e72 */
[----:B------:R-:W-:Y:S02]  /*4a00*/  @!UPT UIADD3 URZ, UPT, UPT, URZ, URZ, URZ ;  /* 0x000000fffffff290 */ /* 0x000fe4000fffe0ff */
[----:B--2---:R-:W-:Y:S05]  /*4a10*/  @!P4 IADD3 R9, P0, PT, R36, 0x580, RZ ;  /* 0x000005802409c810 */ /* 0x004fea0007f1e0ff */
[----:B---3--:R-:W-:Y:S01]  /*4a20*/  @!P4 IMAD.X R0, RZ, RZ, R37, P0 ;  /* 0x000000ffff00c224 */ /* 0x008fe200000e0625 */
[----:B-----5:R-:W-:Y:S07]  /*4a30*/  @!P2 BRA `(.L_x_76) ;  /* 0x00000044006ca947 */ /* 0x020fee0003800000 */
.L_x_159:
[----:B------:R-:W-:Y:S01]  /*4a40*/  @!P4 R2UR UR6, R9 ;  /* 0x000000000906c2ca */ /* 0x000fe200000e0000 */
[----:B------:R-:W-:Y:S01]  /*4a50*/  VOTEU.ALL UP1, P4 ;  /* 0x0000000000ff7886 */ /* 0x000fe20002020000 */
[----:B------:R-:W-:Y:S01]  /*4a60*/  @!P4 R2UR UR5, R0 ;  /* 0x000000000005c2ca */ /* 0x000fe200000e0000 */
[----:B------:R-:W-:Y:S01]  /*4a70*/  @!P4 IMAD.MOV.U32 R0, RZ, RZ, 0x2000 ;  /* 0x00002000ff00c424 */ /* 0x000fe200078e00ff */
[----:B------:R-:W-:Y:S01]  /*4a80*/  UMOV UR8, 0x0 ;  /* 0x0000000000087882 */ /* 0x000fe20000000000 */
[----:B------:R-:W-:Y:S01]  /*4a90*/  UMOV UR9, 0x10000000 ;  /* 0x1000000000097882 */ /* 0x000fe20000000000 */
[----:B------:R-:W-:Y:S01]  /*4aa0*/  @!UP1 UIADD3 UR32, UPT, UPT, UR4, 0x200, URZ ;  /* 0x0000020004209890 */ /* 0x000fe2000fffe0ff */
[----:B------:R-:W-:Y:S01]  /*4ab0*/  @!P4 IADD3 R9, P0, PT, R36, 0x580, RZ ;  /* 0x000005802409c810 */ /* 0x000fe20007f1e0ff */
[----:B------:R-:W-:Y:S01]  /*4ac0*/  VOTEU.ALL UP1, P4 ;  /* 0x0000000000ff7886 */ /* 0x000fe20002020000 */
[----:B------:R-:W-:Y:S04]  /*4ad0*/  UMOV UR36, UR60 ;  /* 0x0000003c00247c82 */ /* 0x000fe80008000000 */
[----:B------:R-:W-:Y:S02]  /*4ae0*/  IMAD.U32 R10, RZ, RZ, UR6 ;  /* 0x00000006ff0a7e24 */ /* 0x000fe4000f8e00ff */
[----:B------:R-:W-:Y:S01]  /*4af0*/  IMAD.U32 R11, RZ, RZ, UR5 ;  /* 0x00000005ff0b7e24 */ /* 0x000fe2000f8e00ff */
[----:B------:R-:W-:Y:S02]  /*4b00*/  UPRMT UR5, UR45, 0x654, UR33 ;  /* 0x000006542d057896 */ /* 0x000fe40008000021 */
[----:B------:R-:W-:Y:S02]  /*4b10*/  @!P4 R2UR UR6, R10 ;  /* 0x000000000a06c2ca */ /* 0x000fe400000e0000 */
[----:B------:R-:W-:Y:S11]  /*4b20*/  @!P4 R2UR UR7, R11 ;  /* 0x000000000b07c2ca */ /* 0x000ff600000e0000 */
[----:B------:R-:W-:Y:S02]  /*4b30*/  @!UPT UIADD3 URZ, UPT, UPT, URZ, URZ, URZ ;  /* 0x000000fffffff290 */ /* 0x000fe4000fffe0ff */
[----:B------:R3:W-:Y:S01]  /*4b40*/  @!UP1 UTMALDG.3D [UR32], [UR6], desc[UR8] ;  /* 0x00000820060095b4 */ /* 0x0007e20008011000 */
[----:B------:R5:W-:Y:S01]  /*4b50*/  @!P4 SYNCS.ARRIVE.TRANS64.RED.A0TR RZ, [UR4+0x20], R0 ;  /* 0x00002000ffffc9a7 */ /* 0x000be20008300404 */
[----:B------:R-:W-:Y:S01]  /*4b60*/  SYNCS.ARRIVE.TRANS64.RED.A1T0 RZ, [UR5], RZ ;  /* 0x000000ffffff79a7 */ /* 0x000fe20008100405 */
[----:B-----5:R-:W-:Y:S01]  /*4b70*/  @!P4 IMAD.X R0, RZ, RZ, R37, P0 ;  /* 0x000000ffff00c224 */ /* 0x020fe200000e0625 */
[----:B------:R-:W5:Y:S02]  /*4b80*/  SYNCS.PHASECHK.TRANS64.TRYWAIT P2, [UR4+0x48], R12 ;  /* 0x0000480cff0075a7 */ /* 0x000f640008041104 */
[----:B---3-5:R-:W-:Y:S05]  /*4b90*/  @!P2 BRA `(.L_x_77) ;  /* 0x00000044002ca947 */ /* 0x028fea0003800000 */
.L_x_161:
        /* <DEDUP_REMOVED lines=8> */
[----:B------:R-:W-:Y:S01]  /*4c20*/  @!UP1 UIADD3 UR24, UPT, UPT, UR4, 0x2200, URZ ;  /* 0x0000220004189890 */ /* 0x000fe2000fffe0ff */
[----:B------:R-:W-:Y:S01]  /*4c30*/  VOTEU.ALL UP1, P4 ;  /* 0x0000000000ff7886 */ /* 0x000fe20002020000 */
[----:B------:R-:W-:Y:S01]  /*4c40*/  UMOV UR27, UR35 ;  /* 0x00000023001b7c82 */ /* 0x000fe20008000000 */
[----:B------:R-:W-:Y:S02]  /*4c50*/  UMOV UR28, UR60 ;  /* 0x0000003c001c7c82 */ /* 0x000fe40008000000 */
[----:B------:R-:W-:Y:S02]  /*4c60*/  IMAD.U32 R10, RZ, RZ, UR6 ;  /* 0x00000006ff0a7e24 */ /* 0x000fe4000f8e00ff */
[----:B------:R-:W-:Y:S01]  /*4c70*/  IMAD.U32 R11, RZ, RZ, UR5 ;  /* 0x00000005ff0b7e24 */ /* 0x000fe2000f8e00ff */
[----:B------:R-:W-:Y:S01]  /*4c80*/  UPRMT UR5, UR45, 0x654, UR25 ;  /* 0x000006542d057896 */ /* 0x000fe20008000019 */
[----:B------:R-:W-:Y:S01]  /*4c90*/  @!P4 IMAD.X R20, RZ, RZ, R37, P0 ;  /* 0x000000ffff14c224 */ /* 0x000fe200000e0625 */
[----:B------:R-:W-:Y:S02]  /*4ca0*/  @!P4 R2UR UR6, R10 ;  /* 0x000000000a06c2ca */ /* 0x000fe400000e0000 */
[----:B------:R-:W-:Y:S11]  /*4cb0*/  @!P4 R2UR UR7, R11 ;  /* 0x000000000b07c2ca */ /* 0x000ff600000e0000 */
[----:B------:R-:W-:Y:S02]  /*4cc0*/  @!UPT UIADD3 URZ, UPT, UPT, URZ, URZ, URZ ;  /* 0x000000fffffff290 */ /* 0x000fe4000fffe0ff */
[----:B------:R3:W-:Y:S01]  /*4cd0*/  @!UP1 UTMALDG.3D [UR24], [UR6], desc[UR8] ;  /* 0x00000818060095b4 */ /* 0x0007e20008011000 */
[----:B------:R3:W-:Y:S01]  /*4ce0*/  @!P4 SYNCS.ARRIVE.TRANS64.RED.A0TR RZ, [UR4+0x28], R0 ;  /* 0x00002800ffffc9a7 */ /* 0x0007e20008300404 */
[----:B------:R-:W-:Y:S01]  /*4cf0*/  SYNCS.ARRIVE.TRANS64.RED.A1T0 RZ, [UR5], RZ ;  /* 0x000000ffffff79a7 */ /* 0x000fe20008100405 */
[----:B------:R-:W5:Y:S02]  /*4d00*/  SYNCS.PHASECHK.TRANS64.TRYWAIT P2, [UR4+0x50], R12 ;  /* 0x0000500cff0075a7 */ /* 0x000f640008041104 */
[----:B---3-5:R-:W-:Y:S05]  /*4d10*/  @!P2 BRA `(.L_x_78) ;  /* 0x0000004000e4a947 */ /* 0x028fea0003800000 */
.L_x_163:
[----:B------:R-:W3:Y:S01]  /*4d20*/  LDC.64 R14, c[0x0][0xb10] ;  /* 0x0002c400ff0e7b82 */ /* 0x000ee20000000a00 */
[----:B------:R-:W-:Y:S01]  /*4d30*/  @!P4 R2UR UR6, R21 ;  /* 0x000000001506c2ca */ /* 0x000fe200000e0000 */
[----:B------:R-:W-:Y:S01]  /*4d40*/  VOTEU.ALL UP1, P4 ;  /* 0x0000000000ff7886 */ /* 0x000fe20002020000 */
[----:B------:R-:W-:Y:S01]  /*4d50*/  @!P4 R2UR UR5, R20 ;  /* 0x000000001405c2ca */ /* 0x000fe200000e0000 */
[----:B------:R-:W-:Y:S01]  /*4d60*/  UMOV UR8, 0x0 ;  /* 0x0000000000087882 */ /* 0x000fe20000000000 */
[----:B------:R-:W-:Y:S03]  /*4d70*/  UMOV UR9, 0x10000000 ;  /* 0x1000000000097882 */ /* 0x000fe60000000000 */
[----:B------:R-:W5:Y:S01]  /*4d80*/  LDC.64 R10, c[0x0][0xb18] ;  /* 0x0002c600ff0a7b82 */ /* 0x000f620000000a00 */
[----:B------:R-:W-:Y:S01]  /*4d90*/  @!UP1 UIADD3 UR18, UPT, UPT, UR34, 0x20, URZ ;  /* 0x0000002022129890 */ /* 0x000fe2000fffe0ff */
[----:B------:R-:W-:Y:S01]  /*4da0*/  @P3 SHF.R.U32.HI R24, RZ, 0x10, R29 ;  /* 0x00000010ff183819 */ /* 0x000fe2000001161d */
[----:B------:R-:W-:Y:S01]  /*4db0*/  @!UP1 UIADD3 UR16, UPT, UPT, UR4, 0x4200, URZ ;  /* 0x0000420004109890 */ /* 0x000fe2000fffe0ff */
[----:B------:R-:W-:Y:S01]  /*4dc0*/  VIADD R27, R27, 0x1 ;  /* 0x000000011b1b7836 */ /* 0x000fe20000000000 */
[----:B------:R-:W-:Y:S03]  /*4dd0*/  VOTEU.ALL UP1, P4 ;  /* 0x0000000000ff7886 */ /* 0x000fe60002020000 */
[----:B------:R-:W1:Y:S01]  /*4de0*/  @!P1 LDC R0, c[0x0][0xb20] ;  /* 0x0002c800ff009b82 */ /* 0x000e620000000800 */
[----:B------:R-:W-:Y:S01]  /*4df0*/  UMOV UR19, UR35 ;  /* 0x0000002300137c82 */ /* 0x000fe20008000000 */
[----:B------:R-:W-:Y:S01]  /*4e00*/  IMAD.U32 R20, RZ, RZ, UR6 ;  /* 0x00000006ff147e24 */ /* 0x000fe2000f8e00ff */
[----:B------:R-:W-:Y:S05]  /*4e10*/  UMOV UR20, UR60 ;  /* 0x0000003c00147c82 */ /* 0x000fea0008000000 */
[----:B--2---:R-:W2:Y:S01]  /*4e20*/  @!P1 LDC R3, c[0x0][0xb0c] ;  /* 0x0002c300ff039b82 */ /* 0x004ea20000000800 */
[----:B------:R-:W-:Y:S01]  /*4e30*/  IMAD.U32 R21, RZ, RZ, UR5 ;  /* 0x00000005ff157e24 */ /* 0x000fe2000f8e00ff */
[----:B------:R-:W-:Y:S01]  /*4e40*/  UPRMT UR5, UR45, 0x654, UR17 ;  /* 0x000006542d057896 */ /* 0x000fe20008000011 */
[----:B------:R-:W-:Y:S01]  /*4e50*/  @!P4 R2UR UR6, R20 ;  /* 0x000000001406c2ca */ /* 0x000fe200000e0000 */
[----:B------:R-:W-:Y:S02]  /*4e60*/  @!P4 IMAD.MOV.U32 R20, RZ, RZ, 0x2000 ;  /* 0x00002000ff14c424 */ /* 0x000fe400078e00ff */
[----:B------:R-:W-:Y:S11]  /*4e70*/  @!P4 R2UR UR7, R21 ;  /* 0x000000001507c2ca */ /* 0x000ff600000e0000 */
[----:B------:R-:W-:Y:S02]  /*4e80*/  @!UPT UIADD3 URZ, UPT, UPT, URZ, URZ, URZ ;  /* 0x000000fffffff290 */ /* 0x000fe4000fffe0ff */
[----:B------:R1:W-:Y:S01]  /*4e90*/  @!UP1 UTMALDG.3D [UR16], [UR6], desc[UR8] ;  /* 0x00000810060095b4 */ /* 0x0003e20008011000 */
[----:B------:R1:W-:Y:S01]  /*4ea0*/  @!P4 SYNCS.ARRIVE.TRANS64.RED.A0TR RZ, [UR4+0x30], R20 ;  /* 0x00003014ffffc9a7 */ /* 0x0003e20008300404 */
[----:B--2---:R-:W-:Y:S01]  /*4eb0*/  @!P1 ISETP.NE.AND P2, PT, R3, 0x1, PT ;  /* 0x000000010300980c */ /* 0x004fe20003f45270 */
[C---:B---3--:R-:W-:Y:S01]  /*4ec0*/  @!P1 IMAD.HI.U32 R14, R13.reuse, R14, RZ ;  /* 0x0000000e0d0e9227 */ /* 0x048fe200078e00ff */
[----:B-----5:R-:W-:Y:S03]  /*4ed0*/  @!P1 ISETP.NE.AND P0, PT, R10, 0x1, PT ;  /* 0x000000010a00980c */ /* 0x020fe60003f05270 */
[C---:B------:R-:W-:Y:S01]  /*4ee0*/  @!P1 IMAD.HI.U32 R11, R8.reuse, R11, RZ ;  /* 0x0000000b080b9227 */ /* 0x040fe200078e00ff */
[----:B------:R-:W-:Y:S04]  /*4ef0*/  @!P1 SHF.R.U32.HI R14, RZ, R15, R14 ;  /* 0x0000000fff0e9219 */ /* 0x000fe8000001160e */
[----:B-1----:R-:W-:Y:S01]  /*4f00*/  @!P1 SHF.R.U32.HI R9, RZ, R0, R11 ;  /* 0x00000000ff099219 */ /* 0x002fe2000001160b */
[----:B------:R-:W-:Y:S01]  /*4f10*/  SYNCS.ARRIVE.TRANS64.RED.A1T0 RZ, [UR5], RZ ;  /* 0x000000ffffff79a7 */ /* 0x000fe20008100405 */
[----:B------:R-:W-:Y:S02]  /*4f20*/  @!P1 SEL R14, R13, R14, !P2 ;  /* 0x0000000e0d0e9207 */ /* 0x000fe40005000000 */
[----:B------:R-:W-:Y:S01]  /*4f30*/  @!P1 SEL R9, R8, R9, !P0 ;  /* 0x0000000908099207 */ /* 0x000fe20004000000 */
[----:B------:R-:W1:Y:S04]  /*4f40*/  SYNCS.PHASECHK.TRANS64.TRYWAIT P5, [UR4+0x58], R12 ;  /* 0x0000580cff0075a7 */ /* 0x000e6800080a1104 */
[----:B------:R-:W-:Y:S02]  /*4f50*/  @!P1 IMAD.IADD R0, R9, 0x1, -R14 ;  /* 0x0000000109009824 */ /* 0x000fe400078e0a0e */
[----:B------:R-:W-:Y:S02]  /*4f60*/  @!P1 IMAD.IADD R9, R14, 0x1, -R9 ;  /* 0x000000010e099824 */ /* 0x000fe400078e0a09 */
[----:B------:R-:W-:Y:S02]  /*4f70*/  @!P1 IMAD R13, R0, R3, R13 ;  /* 0x00000003000d9224 */ /* 0x000fe400078e020d */
[----:B------:R-:W-:Y:S01]  /*4f80*/  @!P1 IMAD R8, R9, R10, R8 ;  /* 0x0000000a09089224 */ /* 0x000fe200078e0208 */
[----:B-1----:R-:W-:Y:S06]  /*4f90*/  @!P5 BRA `(.L_x_79) ;  /* 0x00000040005cd947 */ /* 0x002fec0003800000 */
.L_x_165:
[----:B-1----:R-:W-:Y:S01]  /*4fa0*/  @!P4 IADD3 R3, P0, PT, R36, 0x580, RZ ;  /* 0x000005802403c810 */ /* 0x002fe20007f1e0ff */
[----:B------:R-:W-:Y:S01]  /*4fb0*/  VOTEU.ALL UP1, P4 ;  /* 0x0000000000ff7886 */ /* 0x000fe20002020000 */
[----:B------:R-:W-:Y:S01]  /*4fc0*/  UMOV UR18, 0x0 ;  /* 0x0000000000127882 */ /* 0x000fe20000000000 */
[----:B------:R-:W-:Y:S01]  /*4fd0*/  UMOV UR19, 0x10000000 ;  /* 0x1000000000137882 */ /* 0x000fe20000000000 */
[----:B------:R-:W-:Y:S01]  /*4fe0*/  @!P4 R2UR UR6, R3 ;  /* 0x000000000306c2ca */ /* 0x000fe200000e0000 */
[----:B------:R-:W-:Y:S01]  /*4ff0*/  @!P4 IMAD.X R0, RZ, RZ, R37, P0 ;  /* 0x000000ffff00c224 */ /* 0x000fe200000e0625 */
[----:B------:R-:W-:Y:S01]  /*5000*/  @!UP1 UIADD3 UR10, UPT, UPT, UR34, 0x30, URZ ;  /* 0x00000030220a9890 */ /* 0x000fe2000fffe0ff */
[C---:B------:R-:W-:Y:S01]  /*5010*/  ISETP.NE.AND P0, PT, R27.reuse, 0x2, PT ;  /* 0x000000021b00780c */ /* 0x040fe20003f05270 */
[----:B------:R-:W-:Y:S01]  /*5020*/  @!UP1 UIADD3 UR8, UPT, UPT, UR4, 0x6200, URZ ;  /* 0x0000620004089890 */ /* 0x000fe2000fffe0ff */
[----:B------:R-:W-:Y:S01]  /*5030*/  LOP3.LUT R32, R32, 0x1, RZ, 0x3c, !PT ;  /* 0x0000000120207812 */ /* 0x000fe200078e3cff */
[----:B------:R-:W-:Y:S01]  /*5040*/  @!UP1 UIADD3 UR9, UPT, UPT, UR4, 0x38, URZ ;  /* 0x0000003804099890 */ /* 0x000fe2000fffe0ff */
[----:B------:R-:W-:Y:S01]  /*5050*/  @!P4 R2UR UR5, R0 ;  /* 0x000000000005c2ca */ /* 0x000fe200000e0000 */
[----:B------:R-:W-:Y:S01]  /*5060*/  VOTEU.ALL UP1, P4 ;  /* 0x0000000000ff7886 */ /* 0x000fe20002020000 */
[----:B------:R-:W-:Y:S01]  /*5070*/  UMOV UR11, UR35 ;  /* 0x00000023000b7c82 */ /* 0x000fe20008000000 */
[----:B------:R-:W-:Y:S01]  /*5080*/  UMOV UR12, UR60 ;  /* 0x0000003c000c7c82 */ /* 0x000fe20008000000 */
[----:B------:R-:W-:Y:S01]  /*5090*/  @P3 R2UR UR60, R24 ;  /* 0x00000000183c32ca */ /* 0x000fe200000e0000 */
[----:B------:R-:W-:Y:S01]  /*50a0*/  IMAD.IADD R20, R8, 0x1, R66 ;  /* 0x0000000108147824 */ /* 0x000fe200078e0242 */
[----:B------:R-:W-:Y:S01]  /*50b0*/  SEL R0, RZ, 0x1, P0 ;  /* 0x00000001ff007807 */ /* 0x000fe20000000000 */
[----:B------:R-:W-:Y:S01]  /*50c0*/  IMAD.U32 R10, RZ, RZ, UR6 ;  /* 0x00000006ff0a7e24 */ /* 0x000fe2000f8e00ff */
[----:B------:R-:W-:Y:S01]  /*50d0*/  SEL R27, R27, RZ, P0 ;  /* 0x000000ff1b1b7207 */ /* 0x000fe20000000000 */
[----:B------:R-:W-:Y:S01]  /*50e0*/  IMAD.IADD R21, R13, 0x1, R68 ;  /* 0x000000010d157824 */ /* 0x000fe200078e0244 */
[----:B------:R-:W-:Y:S02]  /*50f0*/  LOP3.LUT R25, R25, R0, RZ, 0x3c, !PT ;  /* 0x0000000019197212 */ /* 0x000fe400078e3cff */
[----:B------:R-:W-:Y:S01]  /*5100*/  @!P4 R2UR UR6, R10 ;  /* 0x000000000a06c2ca */ /* 0x000fe200000e0000 */
[----:B------:R-:W-:Y:S05]  /*5110*/  IMAD.U32 R11, RZ, RZ, UR5 ;  /* 0x00000005ff0b7e24 */ /* 0x000fea000f8e00ff */
[----:B------:R-:W-:Y:S11]  /*5120*/  @!P4 R2UR UR7, R11 ;  /* 0x000000000b07c2ca */ /* 0x000ff600000e0000 */
[----:B------:R-:W-:Y:S02]  /*5130*/  @!UPT UIADD3 URZ, UPT, UPT, URZ, URZ, URZ ;  /* 0x000000fffffff290 */ /* 0x000fe4000fffe0ff */
[----:B------:R3:W-:Y:S01]  /*5140*/  @!UP1 UTMALDG.3D [UR8], [UR6], desc[UR18] ;  /* 0x00001208060095b4 */ /* 0x0007e20008011000 */
[----:B------:R3:W-:Y:S01]  /*5150*/  @!P4 SYNCS.ARRIVE.TRANS64.RED.A0TR RZ, [UR4+0x38], R23 ;  /* 0x00003817ffffc9a7 */ /* 0x0007e20008300404 */
[----:B------:R-:W-:Y:S01]  /*5160*/  UPLOP3.LUT UP1, UPT, UPT, UPT, UPT, 0x80, 0x8 ;  /* 0x000000000008789c */ /* 0x000fe20003f2f070 */
[----:B------:R-:W-:Y:S01]  /*5170*/  SYNCS.ARRIVE.TRANS64.RED.A1T0 RZ, [UR13], RZ ;  /* 0x000000ffffff79a7 */ /* 0x000fe2000810040d */
[----:B------:R-:W-:Y:S09]  /*5180*/  @P3 BRA `(.L_x_80) ;  /* 0xfffffff000903947 */ /* 0x000ff2000383ffff */
[----:B------:R-:W-:-:S04]  /*5190*/  SHF.L.U32 R3, R32, 0x1f, RZ ;  /* 0x0000001f20037819 */ /* 0x000fc800000006ff */
[----:B------:R-:W1:Y:S02]  /*51a0*/  SYNCS.PHASECHK.TRANS64.TRYWAIT P0, [UR4+0x40], R3 ;  /* 0x00004003ff0075a7 */ /* 0x000e640008001104 */
[----:B-1----:R-:W-:Y:S05]  /*51b0*/  @!P0 BRA `(.L_x_81) ;  /* 0x0000003c00ec8947 */ /* 0x002fea0003800000 */
.L_x_167:
[----:B------:R-:W2:Y:S02]  /*51c0*/  SYNCS.PHASECHK.TRANS64.TRYWAIT P0, [UR4+0x48], R3 ;  /* 0x00004803ff0075a7 */ /* 0x000ea40008001104 */
[----:B--2---:R-:W-:Y:S05]  /*51d0*/  @!P0 BRA `(.L_x_82) ;  /* 0x0000003c00fc8947 */ /* 0x004fea0003800000 */
.L_x_169:
[----:B------:R-:W2:Y:S02]  /*51e0*/  SYNCS.PHASECHK.TRANS64.TRYWAIT P0, [UR4+0x50], R3 ;  /* 0x00005003ff0075a7 */ /* 0x000ea40008001104 */
[----:B--2---:R-:W-:Y:S05]  /*51f0*/  @!P0 BRA `(.L_x_83) ;  /* 0x00000040000c8947 */ /* 0x004fea0003800000 */
.L_x_171:
[----:B-1----:R-:W-:-:S07]  /*5200*/  MOV R0, UR4 ;  /* 0x0000000400007c02 */ /* 0x002fce0008000f00 */
.L_x_84:
[----:B-1----:R-:W-:-:S04]  /*5210*/  SHF.L.U32 R3, R32, 0x1f, RZ ;  /* 0x0000001f20037819 */ /* 0x002fc800000006ff */
[----:B------:R1:W2:Y:S03]  /*5220*/  SYNCS.PHASECHK.TRANS64.TRYWAIT P0, [R0+URZ+0x58], R3 ;  /* 0x00005803000075a7 */ /* 0x0002a600080011ff */
[----:B--2---:R-:W-:Y:S05]  /*5230*/  @!P0 NANOSLEEP.SYNCS 0x989680 ;  /* 0x009896800000895d */ /* 0x004fea0003900000 */
[----:B------:R-:W2:Y:S02]  /*5240*/  @!P0 SYNCS.PHASECHK.TRANS64 P0, [R0+URZ+0x58], R3 ;  /* 0x00005803000085a7 */ /* 0x000ea400080010ff */
[----:B--23--:R-:W-:Y:S05]  /*5250*/  @P0 EXIT ;  /* 0x000000000000094d */ /* 0x00cfea0003800000 */
[----:B------:R-:W-:Y:S05]  /*5260*/  BRA `(.L_x_84) ;  /* 0xfffffffc00e87947 */ /* 0x000fea000383ffff */
.L_x_69:
[----:B------:R-:W-:-:S06]  /*5270*/  UISETP.GE.AND UP1, UPT, UR10, 0x4, UPT ;  /* 0x000000040a00788c */ /* 0x000fcc000bf26270 */
[----:B------:R-:W-:-:S13]  /*5280*/  PLOP3.LUT P0, PT, PT, PT, UP1, 0x80, 0x8 ;  /* 0x000000000008781c */ /* 0x000fda0003f0f018 */
[----:B------:R-:W-:Y:S05]  /*5290*/  @!P0 EXIT ;  /* 0x000000000000894d */ /* 0x000fea0003800000 */
[----:B------:R-:W-:Y:S01]  /*52a0*/  BAR.SYNC.DEFER_BLOCKING 0x6, 0xa0 ;  /* 0x0182800000007b1d */ /* 0x000fe20000010000 */
[C---:B------:R-:W-:Y:S01]  /*52b0*/  IMAD.SHL.U32 R3, R81.reuse, 0x10, RZ ;  /* 0x0000001051037824 */ /* 0x040fe200078e00ff */
[C---:B------:R-:W-:Y:S01]  /*52c0*/  SHF.L.U32 R33, R81.reuse, 0x10, RZ ;  /* 0x0000001051217819 */ /* 0x040fe200000006ff */
[C---:B------:R-:W-:Y:S01]  /*52d0*/  IMAD.SHL.U32 R80, R81.reuse, 0x2, RZ ;  /* 0x0000000251507824 */ /* 0x040fe200078e00ff */
[----:B------:R-:W-:Y:S01]  /*52e0*/  LOP3.LUT R82, R81, 0x60, RZ, 0xc0, !PT ;  /* 0x0000006051527812 */ /* 0x000fe200078ec0ff */
[----:B------:R-:W-:Y:S01]  /*52f0*/  HFMA2 R77, -RZ, RZ, 0, 5.9604644775390625e-08 ;  /* 0x00000001ff4d7431 */ /* 0x000fe200000001ff */
[----:B------:R-:W-:Y:S02]  /*5300*/  UMOV UR36, 0x400 ;  /* 0x0000040000247882 */ /* 0x000fe40000000000 */
[----:B------:R-:W1:Y:S01]  /*5310*/  LDC R71, c[0x0][0x370] ;  /* 0x0000dc00ff477b82 */ /* 0x000e620000000800 */
[----:B------:R-:W-:Y:S01]  /*5320*/  ULEA UR36, UR45, UR36, 0x18 ;  /* 0x000000242d247291 */ /* 0x000fe2000f8ec0ff */
[----:B------:R-:W-:Y:S01]  /*5330*/  LOP3.LUT R5, R3, 0x60, RZ, 0xc0, !PT ;  /* 0x0000006003057812 */ /* 0x000fe200078ec0ff */
[----:B------:R-:W-:Y:S01]  /*5340*/  HFMA2 R75, -RZ, RZ, 0, 0 ;  /* 0x00000000ff4b7431 */ /* 0x000fe200000001ff */
[----:B------:R-:W-:Y:S01]  /*5350*/  LOP3.LUT R79, R81, 0x2, RZ, 0xc0, !PT ;  /* 0x00000002514f7812 */ /* 0x000fe200078ec0ff */
[----:B------:R-:W-:Y:S01]  /*5360*/  UIADD3 UR4, UPT, UPT, UR36, 0x200, URZ ;  /* 0x0000020024047890 */ /* 0x000fe2000fffe0ff */
[----:B------:R-:W-:Y:S01]  /*5370*/  LOP3.LUT R80, R5, 0xc, R80, 0xf8, !PT ;  /* 0x0000000c05507812 */ /* 0x000fe200078ef850 */
[----:B------:R-:W-:Y:S01]  /*5380*/  IMAD.MOV.U32 R30, RZ, RZ, RZ ;  /* 0x000000ffff1e7224 */ /* 0x000fe200078e00ff */
[----:B------:R-:W2:Y:S01]  /*5390*/  LDC R28, c[0x0][0xb0c] ;  /* 0x0002c300ff1c7b82 */ /* 0x000ea20000000800 */
[----:B------:R-:W-:Y:S01]  /*53a0*/  LOP3.LUT R33, R33, 0x600000, RZ, 0xc0, !PT ;  /* 0x0060000021217812 */ /* 0x000fe200078ec0ff */
[----:B------:R-:W-:Y:S01]  /*53b0*/  IMAD.MOV.U32 R85, RZ, RZ, RZ ;  /* 0x000000ffff557224 */ /* 0x000fe200078e00ff */
[----:B------:R-:W-:Y:S01]  /*53c0*/  LOP3.LUT R80, R80, 0x790, R3, 0xf8, !PT ;  /* 0x0000079050507812 */ /* 0x000fe200078ef803 */
[----:B------:R-:W-:Y:S01]  /*53d0*/  IMAD.U32 R73, RZ, RZ, UR4 ;  /* 0x00000004ff497e24 */ /* 0x000fe2000f8e00ff */
[----:B------:R-:W-:Y:S01]  /*53e0*/  LOP3.LUT R81, R81, 0x4, RZ, 0xc0, !PT ;  /* 0x0000000451517812 */ /* 0x000fe200078ec0ff */
[----:B------:R-:W4:Y:S01]  /*53f0*/  LDCU.64 UR50, c[0x0][0x348] ;  /* 0x00006900ff3277ac */ /* 0x000f220008000a00 */
[----:B------:R-:W-:Y:S01]  /*5400*/  MOV R76, RZ ;  /* 0x000000ff004c7202 */ /* 0x000fe20000000f00 */
[----:B------:R-:W1:Y:S01]  /*5410*/  LDC R69, c[0x0][0xb20] ;  /* 0x0002c800ff457b82 */ /* 0x000e620000000800 */
[----:B------:R-:W3:Y:S01]  /*5420*/  LDS R0, [UR36+0x120] ;  /* 0x00012024ff007984 */ /* 0x000ee20008000800 */
[----:B------:R-:W-:Y:S01]  /*5430*/  IMAD R80, R80, 0x4, R73 ;  /* 0x0000000450507824 */ /* 0x000fe200078e0249 */
[----:B------:R-:W1:Y:S03]  /*5440*/  LDCU.64 UR46, c[0x0][0x888] ;  /* 0x00011100ff2e77ac */ /* 0x000e660008000a00 */
[--C-:B------:R-:W-:Y:S01]  /*5450*/  IMAD R79, R79, -0x10, R80.reuse ;  /* 0xfffffff04f4f7824 */ /* 0x100fe200078e0250 */
[----:B------:R-:W1:Y:S01]  /*5460*/  LDCU.64 UR48, c[0x0][0x890] ;  /* 0x00011200ff3077ac */ /* 0x000e620008000a00 */
[----:B------:R-:W1:Y:S01]  /*5470*/  LDC R27, c[0x0][0xb30] ;  /* 0x0002cc00ff1b7b82 */ /* 0x000e620000000800 */
[----:B------:R-:W-:Y:S01]  /*5480*/  IMAD R78, R81, -0x10, R80 ;  /* 0xfffffff0514e7824 */ /* 0x000fe200078e0250 */
[----:B------:R-:W-:Y:S01]  /*5490*/  UMOV UR39, URZ ;  /* 0x000000ff00277c82 */ /* 0x000fe20008000000 */
[----:B------:R-:W-:-:S05]  /*54a0*/  UMOV UR37, URZ ;  /* 0x000000ff00257c82 */ /* 0x000fca0008000000 */
[----:B------:R-:W1:Y:S08]  /*54b0*/  LDC.64 R64, c[0x0][0xb10] ;  /* 0x0002c400ff407b82 */ /* 0x000e700000000a00 */
[----:B------:R-:W1:Y:S08]  /*54c0*/  LDC.64 R24, c[0x0][0xb18] ;  /* 0x0002c600ff187b82 */ /* 0x000e700000000a00 */
[----:B------:R-:W1:Y:S08]  /*54d0*/  LDC.64 R22, c[0x0][0xb28] ;  /* 0x0002ca00ff167b82 */ /* 0x000e700000000a00 */
[----:B------:R-:W1:Y:S01]  /*54e0*/  LDC.64 R62, c[0x0][0x8b0] ;  /* 0x00022c00ff3e7b82 */ /* 0x000e620000000a00 */
[----:B---3--:R-:W-:-:S07]  /*54f0*/  IMAD.IADD R33, R0, 0x1, R33 ;  /* 0x0000000100217824 */ /* 0x008fce00078e0221 */
[----:B------:R-:W3:Y:S08]  /*5500*/  LDC.64 R60, c[0x0][0x8a8] ;  /* 0x00022a00ff3c7b82 */ /* 0x000ef00000000a00 */
[----:B--2-4-:R-:W1:Y:S02]  /*5510*/  LDC R70, c[0x0][0x374] ;  /* 0x0000dd00ff467b82 */ /* 0x014e640000000800 */
.L_x_128:
[----:B------:R-:W-:Y:S02]  /*5520*/  LEA R0, R85, UR36, 0x3 ;  /* 0x0000002455007c11 */ /* 0x000fe4000f8e18ff */
[----:B------:R-:W-:Y:S02]  /*5530*/  SHF.L.U32 R3, R75, 0x1f, RZ ;  /* 0x0000001f4b037819 */ /* 0x000fe400000006ff */
[----:B-1----:R-:W-:Y:S02]  /*5540*/  LEA R16, R85, UR36, 0x4 ;  /* 0x0000002455107c11 */ /* 0x002fe4000f8e20ff */
[----:B------:R-:W2:Y:S02]  /*5550*/  SYNCS.PHASECHK.TRANS64.TRYWAIT P0, [R0+URZ+0x70], R3 ;  /* 0x00007003000075a7 */ /* 0x000ea400080011ff */
[----:B--23--:R-:W-:Y:S05]  /*5560*/  @!P0 BRA `(.L_x_85) ;  /* 0x0000003c00488947 */ /* 0x00cfea0003800000 */
.L_x_172:
[----:B------:R-:W4:Y:S01]  /*5570*/  LDC.64 R12, c[0x0][0xb10] ;  /* 0x0002c400ff0c7b82 */ /* 0x000f220000000a00 */
[----:B------:R-:W3:Y:S01]  /*5580*/  LDS.128 R16, [R16+0x100] ;  /* 0x0001000010107984 */ /* 0x000ee20000000c00 */
[----:B-1----:R-:W-:Y:S01]  /*5590*/  ISETP.NE.AND P1, PT, R27, 0x1, PT ;  /* 0x000000011b00780c */ /* 0x002fe20003f25270 */
[----:B--2---:R-:W-:Y:S01]  /*55a0*/  VIADD R0, R0, 0x80 ;  /* 0x0000008000007836 */ /* 0x004fe20000000000 */
[----:B------:R-:W-:Y:S04]  /*55b0*/  ISETP.GE.AND P0, PT, R26, 0x1, PT ;  /* 0x000000011a00780c */ /* 0x000fe80003f06270 */
[----:B------:R-:W1:Y:S01]  /*55c0*/  LDC.64 R10, c[0x0][0xb18] ;  /* 0x0002c600ff0a7b82 */ /* 0x000e620000000a00 */
[----:B------:R-:W-:Y:S01]  /*55d0*/  PRMT R0, RZ, 0x654, R0 ;  /* 0x00000654ff007816 */ /* 0x000fe20000000000 */
[----:B------:R-:W-:Y:S01]  /*55e0*/  @!PT LDS RZ, [RZ] ;  /* 0x00000000fffff984 */ /* 0x000fe20000000800 */
[----:B------:R-:W-:Y:S01]  /*55f0*/  @!PT LDS RZ, [RZ] ;  /* 0x00000000fffff984 */ /* 0x000fe20000000800 */
[----:B------:R-:W-:Y:S01]  /*5600*/  @!PT LDS RZ, [RZ] ;  /* 0x00000000fffff984 */ /* 0x000fe20000000800 */
[----:B------:R-:W-:Y:S01]  /*5610*/  @!PT LDS RZ, [RZ] ;  /* 0x00000000fffff984 */ /* 0x000fe20000000800 */
[----:B------:R2:W-:Y:S06]  /*5620*/  MEMBAR.ALL.CTA ;  /* 0x0000000000007992 */ /* 0x0005ec0000008000 */
[----:B--2---:R-:W2:Y:S01]  /*5630*/  FENCE.VIEW.ASYNC.S ;  /* 0x00000000000073c6 */ /* 0x004ea20000000000 */
[----:B------:R-:W1:Y:S08]  /*5640*/  @!P1 LDC R14, c[0x0][0xb20] ;  /* 0x0002c800ff0e9b82 */ /* 0x000e700000000800 */
[----:B------:R-:W1:Y:S01]  /*5650*/  @!P1 LDC R9, c[0x0][0xb0c] ;  /* 0x0002c300ff099b82 */ /* 0x000e620000000800 */
[----:B--2---:R2:W-:Y:S01]  /*5660*/  SYNCS.ARRIVE.TRANS64.RED.A1T0 RZ, [R0+URZ], RZ ;  /* 0x000000ff00ff79a7 */ /* 0x0045e200081004ff */
[----:B---3--:R-:W-:Y:S04]  /*5670*/  LOP3.LUT P4, RZ, R18, 0x1, RZ, 0xc0, !PT ;  /* 0x0000000112ff7812 */ /* 0x008fe8000788c0ff */
[----:B------:R-:W-:Y:S09]  /*5680*/  P2R R83, PR, RZ, 0x10 ;  /* 0x00000010ff537803 */ /* 0x000ff20000000000 */
[----:B------:R-:W-:Y:S02]  /*5690*/  @P4 MOV R31, R16 ;  /* 0x00000010001f4202 */ /* 0x000fe40000000f00 */
[----:B------:R-:W-:Y:S01]  /*56a0*/  @P4 LOP3.LUT R29, R17, 0xffff, RZ, 0xc0, !PT ;  /* 0x0000ffff111d4812 */ /* 0x000fe200078ec0ff */
[----:B--2-4-:R-:W-:Y:S06]  /*56b0*/  @!P0 BRA `(.L_x_86) ;  /* 0x0000000000a48947 */ /* 0x014fec0003800000 */
[----:B------:R-:W-:Y:S01]  /*56c0*/  IMAD.HI.U32 R36, R70, R25, RZ ;  /* 0x0000001946247227 */ /* 0x000fe200078e00ff */
[----:B------:R-:W-:Y:S02]  /*56d0*/  ISETP.NE.AND P0, PT, R24, 0x1, PT ;  /* 0x000000011800780c */ /* 0x000fe40003f05270 */
[----:B------:R-:W-:Y:S01]  /*56e0*/  ISETP.NE.AND P2, PT, R26, 0x1, PT ;  /* 0x000000011a00780c */ /* 0x000fe20003f45270 */
[-C--:B------:R-:W-:Y:S01]  /*56f0*/  IMAD.HI.U32 R34, R71, R64.reuse, RZ ;  /* 0x0000004047227227 */ /* 0x080fe200078e00ff */
[----:B------:R-:W-:Y:S02]  /*5700*/  SHF.R.U32.HI R37, RZ, R69, R36 ;  /* 0x00000045ff257219 */ /* 0x000fe40000011624 */
[----:B------:R-:W-:Y:S01]  /*5710*/  ISETP.NE.AND P3, PT, R28, 0x1, PT ;  /* 0x000000011c00780c */ /* 0x000fe20003f65270 */
[----:B------:R-:W-:Y:S01]  /*5720*/  IMAD.HI.U32 R40, R29, R25, RZ ;  /* 0x000000191d287227 */ /* 0x000fe200078e00ff */
[----:B------:R-:W-:Y:S02]  /*5730*/  SHF.R.U32.HI R34, RZ, R65, R34 ;  /* 0x00000041ff227219 */ /* 0x000fe40000011622 */
[----:B------:R-:W-:Y:S01]  /*5740*/  SEL R3, R70, R37, !P0 ;  /* 0x0000002546037207 */ /* 0x000fe20004000000 */
[----:B------:R-:W-:Y:S01]  /*5750*/  IMAD.HI.U32 R38, R31, R64, RZ ;  /* 0x000000401f267227 */ /* 0x000fe200078e00ff */
[----:B------:R-:W-:Y:S03]  /*5760*/  SEL R7, R71, R34, !P3 ;  /* 0x0000002247077207 */ /* 0x000fe60005800000 */
[-C--:B------:R-:W-:Y:S01]  /*5770*/  IMAD.HI.U32 R34, R3, R22.reuse, RZ ;  /* 0x0000001603227227 */ /* 0x080fe200078e00ff */
[----:B------:R-:W-:Y:S03]  /*5780*/  SHF.R.U32.HI R38, RZ, R65, R38 ;  /* 0x00000041ff267219 */ /* 0x000fe60000011626 */
[----:B------:R-:W-:Y:S01]  /*5790*/  IMAD.HI.U32 R36, R7, R22, RZ ;  /* 0x0000001607247227 */ /* 0x000fe200078e00ff */
[----:B------:R-:W-:Y:S02]  /*57a0*/  @P2 SHF.R.U32.HI R3, RZ, R23, R34 ;  /* 0x00000017ff032219 */ /* 0x000fe40000011622 */
[----:B------:R-:W-:Y:S02]  /*57b0*/  SHF.R.U32.HI R34, RZ, R69, R40 ;  /* 0x00000045ff227219 */ /* 0x000fe40000011628 */
[----:B------:R-:W-:Y:S01]  /*57c0*/  @P2 SHF.R.U32.HI R7, RZ, R23, R36 ;  /* 0x00000017ff072219 */ /* 0x000fe20000011624 */
[C---:B------:R-:W-:Y:S01]  /*57d0*/  IMAD R2, R26.reuse, R3, RZ ;  /* 0x000000031a027224 */ /* 0x040fe200078e02ff */
[----:B------:R-:W-:Y:S02]  /*57e0*/  SEL R5, R29, R34, !P0 ;  /* 0x000000221d057207 */ /* 0x000fe40004000000 */
[----:B------:R-:W-:Y:S01]  /*57f0*/  SEL R3, R31, R38, !P3 ;  /* 0x000000261f037207 */ /* 0x000fe20005800000 */
[----:B------:R-:W-:Y:S01]  /*5800*/  IMAD R4, R26, R7, RZ ;  /* 0x000000071a047224 */ /* 0x000fe200078e02ff */
[C---:B------:R-:W-:Y:S01]  /*5810*/  ISETP.GE.AND P0, PT, R5.reuse, R2, PT ;  /* 0x000000020500720c */ /* 0x040fe20003f06270 */
[----:B------:R-:W-:Y:S03]  /*5820*/  IMAD.HI.U32 R6, R5, R22, RZ ;  /* 0x0000001605067227 */ /* 0x000fe600078e00ff */
[----:B------:R-:W-:Y:S01]  /*5830*/  ISETP.GE.OR P0, PT, R3, R4, P0 ;  /* 0x000000040300720c */ /* 0x000fe20000706670 */
[----:B------:R-:W-:Y:S01]  /*5840*/  IMAD.MOV R4, RZ, RZ, -R3 ;  /* 0x000000ffff047224 */ /* 0x000fe200078e0a03 */
[-C--:B------:R-:W-:Y:S03]  /*5850*/  SHF.R.U32.HI R6, RZ, R23.reuse, R6 ;  /* 0x00000017ff067219 */ /* 0x080fe60000011606 */
[----:B------:R-:W-:Y:S01]  /*5860*/  IMAD R31, R28, R4, R31 ;  /* 0x000000041c1f7224 */ /* 0x000fe200078e021f */
[----:B------:R-:W-:Y:S05]  /*5870*/  SEL R15, R5, R6, !P2 ;  /* 0x00000006050f7207 */ /* 0x000fea0005000000 */
[----:B------:R-:W-:Y:S02]  /*5880*/  IMAD.MOV R6, RZ, RZ, -R15 ;  /* 0x000000ffff067224 */ /* 0x000fe400078e0a0f */
[C---:B------:R-:W-:Y:S04]  /*5890*/  @!P0 IMAD.HI.U32 R2, R3.reuse, R22, RZ ;  /* 0x0000001603028227 */ /* 0x040fe800078e00ff */
[----:B------:R-:W-:Y:S01]  /*58a0*/  IMAD R6, R26, R6, R5 ;  /* 0x000000061a067224 */ /* 0x000fe200078e0205 */
[----:B------:R-:W-:Y:S04]  /*58b0*/  @!P0 SHF.R.U32.HI R2, RZ, R23, R2 ;  /* 0x00000017ff028219 */ /* 0x000fe80000011602 */
[----:B------:R-:W-:Y:S02]  /*58c0*/  @!P0 SEL R0, R3, R2, !P2 ;  /* 0x0000000203008207 */ /* 0x000fe40005000000 */
[----:B------:R-:W-:Y:S02]  /*58d0*/  IADD3 R2, PT, PT, -R5, RZ, RZ ;  /* 0x000000ff05027210 */ /* 0x000fe40007ffe1ff */
[----:B------:R-:W-:Y:S01]  /*58e0*/  @!P0 IADD3 R8, PT, PT, R15, -R0, RZ ;  /* 0x800000000f088210 */ /* 0x000fe20007ffe0ff */
[----:B------:R-:W-:Y:S02]  /*58f0*/  @!P0 IMAD R0, R7, R6, R0 ;  /* 0x0000000607008224 */ /* 0x000fe400078e0200 */
[----:B------:R-:W-:Y:S02]  /*5900*/  IMAD R29, R24, R2, R29 ;  /* 0x00000002181d7224 */ /* 0x000fe400078e021d */
[----:B------:R-:W-:Y:S02]  /*5910*/  @!P0 IMAD R5, R8, R26, R3 ;  /* 0x0000001a08058224 */ /* 0x000fe400078e0203 */
[----:B------:R-:W-:Y:S04]  /*5920*/  @!P0 IMAD.MOV.U32 R3, RZ, RZ, R0 ;  /* 0x000000ffff038224 */ /* 0x000fe800078e0000 */
[----:B------:R-:W-:Y:S02]  /*5930*/  IMAD R31, R3, R28, R31 ;  /* 0x0000001c031f7224 */ /* 0x000fe400078e021f */
[----:B------:R-:W-:Y:S07]  /*5940*/  IMAD R29, R5, R24, R29 ;  /* 0x00000018051d7224 */ /* 0x000fee00078e021d */
.L_x_86:
[----:B-1----:R-:W-:Y:S01]  /*5950*/  @!P1 ISETP.NE.AND P0, PT, R10, 0x1, PT ;  /* 0x000000010a00980c */ /* 0x002fe20003f05270 */
[----:B------:R-:W-:Y:S01]  /*5960*/  @!P1 IMAD.HI.U32 R3, R29, R11, RZ ;  /* 0x0000000b1d039227 */ /* 0x000fe200078e00ff */
[----:B------:R-:W-:Y:S01]  /*5970*/  R2UR UR5, R21 ;  /* 0x00000000150572ca */ /* 0x000fe200000e0000 */
[----:B------:R-:W-:Y:S01]  /*5980*/  BSSY.RECONVERGENT B6, `(.L_x_87) ;  /* 0x0000031000067945 */ /* 0x000fe20003800200 */
[----:B------:R-:W-:Y:S01]  /*5990*/  R2UR UR4, R20 ;  /* 0x00000000140472ca */ /* 0x000fe200000e0000 */
[----:B------:R-:W-:Y:S01]  /*59a0*/  @!P1 IMAD.HI.U32 R0, R31, R12, RZ ;  /* 0x0000000c1f009227 */ /* 0x000fe200078e00ff */
[----:B------:R-:W-:Y:S02]  /*59b0*/  @!P1 SHF.R.U32.HI R2, RZ, R14, R3 ;  /* 0x0000000eff029219 */ /* 0x000fe40000011603 */
[----:B------:R-:W-:Y:S01]  /*59c0*/  @!P1 ISETP.NE.AND P2, PT, R9, 0x1, PT ;  /* 0x000000010900980c */ /* 0x000fe20003f45270 */
[----:B------:R-:W-:Y:S01]  /*59d0*/  VIADD R85, R85, 0x1 ;  /* 0x0000000155557836 */ /* 0x000fe20000000000 */
[----:B------:R-:W-:Y:S02]  /*59e0*/  @!P1 SEL R2, R29, R2, !P0 ;  /* 0x000000021d029207 */ /* 0x000fe40004000000 */
[----:B------:R-:W-:Y:S02]  /*59f0*/  @!P1 SHF.R.U32.HI R0, RZ, R13, R0 ;  /* 0x0000000dff009219 */ /* 0x000fe40000011600 */
[----:B------:R-:W-:Y:S01]  /*5a00*/  LOP3.LUT P0, RZ, R73, 0x1b0, RZ, 0xc0, !PT ;  /* 0x000001b049ff7812 */ /* 0x000fe2000780c0ff */
[----:B------:R-:W-:Y:S01]  /*5a10*/  USHF.L.U32 UR42, UR5, 0x7, URZ ;  /* 0x00000007052a7899 */ /* 0x000fe200080006ff */
[----:B------:R-:W-:Y:S01]  /*5a20*/  @!P1 SEL R3, R31, R0, !P2 ;  /* 0x000000001f039207 */ /* 0x000fe20005000000 */
[----:B------:R-:W-:Y:S01]  /*5a30*/  USHF.L.U32 UR41, UR4, 0x6, URZ ;  /* 0x0000000604297899 */ /* 0x000fe200080006ff */
[----:B------:R-:W-:Y:S03]  /*5a40*/  @P4 SHF.R.U32.HI R74, RZ, 0x10, R17 ;  /* 0x00000010ff4a4819 */ /* 0x000fe60000011611 */
[----:B------:R-:W-:Y:S02]  /*5a50*/  @!P1 IMAD.IADD R0, R2, 0x1, -R3 ;  /* 0x0000000102009824 */ /* 0x000fe400078e0a03 */
[----:B------:R-:W-:Y:S02]  /*5a60*/  @!P1 IMAD.IADD R2, R3, 0x1, -R2 ;  /* 0x0000000103029824 */ /* 0x000fe400078e0a02 */
[----:B------:R-:W-:Y:S02]  /*5a70*/  @!P1 IMAD R31, R0, R9, R31 ;  /* 0x00000009001f9224 */ /* 0x000fe400078e021f */
[----:B------:R-:W-:Y:S01]  /*5a80*/  @!P1 IMAD R29, R2, R10, R29 ;  /* 0x0000000a021d9224 */ /* 0x000fe200078e021d */
[----:B------:R-:W-:Y:S06]  /*5a90*/  @!P0 BRA `(.L_x_88) ;  /* 0x00000000007c8947 */ /* 0x000fec0003800000 */
[----:B------:R-:W1:Y:S01]  /*5aa0*/  LDCU.64 UR8, c[0x4][0x80] ;  /* 0x01001000ff0877ac */ /* 0x000e620008000a00 */
[----:B------:R-:W-:Y:S01]  /*5ab0*/  MOV R2, 0x0 ;  /* 0x0000000000027802 */ /* 0x000fe20000000f00 */
[----:B------:R-:W-:Y:S02]  /*5ac0*/  HFMA2 R12, -RZ, RZ, 0, 5.9604644775390625e-08 ;  /* 0x00000001ff0c7431 */ /* 0x000fe400000001ff */
[----:B------:R-:W-:Y:S01]  /*5ad0*/  IMAD.MOV.U32 R8, RZ, RZ, 0x70 ;  /* 0x00000070ff087424 */ /* 0x000fe200078e00ff */
[----:B------:R2:W3:Y:S01]  /*5ae0*/  LDC.64 R14, c[0x4][R2] ;  /* 0x01000000020e7b82 */ /* 0x0004e20000000a00 */
[----:B------:R-:W4:Y:S01]  /*5af0*/  LDCU.64 UR6, c[0x4][0x88] ;  /* 0x01001100ff0677ac */ /* 0x000f220008000a00 */
[----:B------:R-:W-:Y:S01]  /*5b00*/  IMAD.MOV.U32 R13, RZ, RZ, RZ ;  /* 0x000000ffff0d7224 */ /* 0x000fe200078e00ff */
[----:B------:R-:W2:Y:S01]  /*5b10*/  LDCU.64 UR4, c[0x4][0x8] ;  /* 0x01000100ff0477ac */ /* 0x000ea20008000a00 */
[----:B-1----:R-:W-:Y:S01]  /*5b20*/  MOV R5, UR9 ;  /* 0x0000000900057c02 */ /* 0x002fe20008000f00 */
[----:B------:R-:W-:Y:S01]  /*5b30*/  IMAD.U32 R4, RZ, RZ, UR8 ;  /* 0x00000008ff047e24 */ /* 0x000fe2000f8e00ff */
[----:B----4-:R-:W-:Y:S01]  /*5b40*/  MOV R7, UR7 ;  /* 0x0000000700077c02 */ /* 0x010fe20008000f00 */
[----:B------:R-:W-:Y:S01]  /*5b50*/  IMAD.U32 R6, RZ, RZ, UR6 ;  /* 0x00000006ff067e24 */ /* 0x000fe2000f8e00ff */
[----:B--2---:R-:W-:Y:S01]  /*5b60*/  MOV R11, UR5 ;  /* 0x00000005000b7c02 */ /* 0x004fe20008000f00 */
[----:B------:R-:W-:Y:S02]  /*5b70*/  IMAD.U32 R10, RZ, RZ, UR4 ;  /* 0x00000004ff0a7e24 */ /* 0x000fe4000f8e00ff */
[----:B------:R-:W-:Y:S07]  /*5b80*/  LEPC R20, `(.L_x_89) ;  /* 0x000000001014794e */ /* 0x000fee0000000000 */
[----:B---3-5:R-:W-:Y:S05]  /*5b90*/  CALL.ABS.NOINC R14 ;  /* 0x000000000e007343 */ /* 0x028fea0003c00000 */
.L_x_89:
[----:B------:R-:W1:Y:S01]  /*5ba0*/  LDCU.64 UR8, c[0x4][0x80] ;  /* 0x01001000ff0877ac */ /* 0x000e620008000a00 */
[----:B------:R-:W2:Y:S01]  /*5bb0*/  LDC.64 R2, c[0x4][R2] ;  /* 0x0100000002027b82 */ /* 0x000ea20000000a00 */
[----:B------:R-:W-:Y:S02]  /*5bc0*/  HFMA2 R12, -RZ, RZ, 0, 5.9604644775390625e-08 ;  /* 0x00000001ff0c7431 */ /* 0x000fe400000001ff */
[----:B------:R-:W-:Y:S02]  /*5bd0*/  IMAD.MOV.U32 R8, RZ, RZ, 0x70 ;  /* 0x00000070ff087424 */ /* 0x000fe400078e00ff */
[----:B------:R-:W-:Y:S01]  /*5be0*/  IMAD.MOV.U32 R13, RZ, RZ, RZ ;  /* 0x000000ffff0d7224 */ /* 0x000fe200078e00ff */
[----:B------:R-:W3:Y:S01]  /*5bf0*/  LDCU.64 UR6, c[0x4][0x88] ;  /* 0x01001100ff0677ac */ /* 0x000ee20008000a00 */
[----:B------:R-:W4:Y:S01]  /*5c00*/  LDCU.64 UR4, c[0x4][0x8] ;  /* 0x01000100ff0477ac */ /* 0x000f220008000a00 */
[----:B-1----:R-:W-:Y:S02]  /*5c10*/  MOV R4, UR8 ;  /* 0x0000000800047c02 */ /* 0x002fe40008000f00 */
[----:B------:R-:W-:Y:S02]  /*5c20*/  MOV R5, UR9 ;  /* 0x0000000900057c02 */ /* 0x000fe40008000f00 */
[----:B---3--:R-:W-:Y:S01]  /*5c30*/  MOV R7, UR7 ;  /* 0x0000000700077c02 */ /* 0x008fe20008000f00 */
[----:B------:R-:W-:Y:S01]  /*5c40*/  IMAD.U32 R6, RZ, RZ, UR6 ;  /* 0x00000006ff067e24 */ /* 0x000fe2000f8e00ff */
[----:B----4-:R-:W-:Y:S01]  /*5c50*/  MOV R11, UR5 ;  /* 0x00000005000b7c02 */ /* 0x010fe20008000f00 */
[----:B------:R-:W-:Y:S02]  /*5c60*/  IMAD.U32 R10, RZ, RZ, UR4 ;  /* 0x00000004ff0a7e24 */ /* 0x000fe4000f8e00ff */
[----:B------:R-:W-:Y:S07]  /*5c70*/  LEPC R20, `(.L_x_88) ;  /* 0x000000001014794e */ /* 0x000fee0000000000 */
[----:B--2---:R-:W-:Y:S05]  /*5c80*/  CALL.ABS.NOINC R2 ;  /* 0x0000000002007343 */ /* 0x004fea0003c00000 */
.L_x_88:
[----:B------:R-:W-:Y:S05]  /*5c90*/  BSYNC.RECONVERGENT B6 ;  /* 0x0000000000067941 */ /* 0x000fea0003800200 */
.L_x_87:
[----:B------:R-:W-:Y:S01]  /*5ca0*/  ISETP.NE.U32.AND P4, PT, R62, RZ, PT ;  /* 0x000000ff3e00720c */ /* 0x000fe20003f85070 */
[----:B------:R-:W-:Y:S01]  /*5cb0*/  UISETP.NE.AND UP2, UPT, UR44, URZ, UPT ;  /* 0x000000ff2c00728c */ /* 0x000fe2000bf45270 */
[----:B------:R-:W-:Y:S01]  /*5cc0*/  ISETP.NE.U32.AND P2, PT, RZ, UR46, PT ;  /* 0x0000002eff007c0c */ /* 0x000fe2000bf45070 */
[----:B------:R-:W-:Y:S01]  /*5cd0*/  UISETP.NE.U32.AND UP1, UPT, UR48, URZ, UPT ;  /* 0x000000ff3000728c */ /* 0x000fe2000bf25070 */
[----:B------:R-:W-:Y:S01]  /*5ce0*/  ISETP.NE.AND.EX P4, PT, R63, RZ, PT, P4 ;  /* 0x000000ff3f00720c */ /* 0x000fe20003f85340 */
[----:B------:R-:W-:Y:S01]  /*5cf0*/  UPLOP3.LUT UP0, UPT, UPT, UPT, UPT, 0x40, 0x4 ;  /* 0x000000000004789c */ /* 0x000fe20003f0e870 */
[----:B------:R-:W-:Y:S01]  /*5d00*/  ISETP.NE.AND.EX P2, PT, RZ, UR47, PT, P2 ;  /* 0x0000002fff007c0c */ /* 0x000fe2000bf45320 */
[----:B------:R-:W-:Y:S01]  /*5d10*/  UISETP.NE.AND.EX UP1, UPT, UR49, URZ, UPT, UP1 ;  /* 0x000000ff3100728c */ /* 0x000fe2000bf25310 */
[----:B------:R-:W-:Y:S04]  /*5d20*/  PLOP3.LUT P1, PT, PT, PT, UP2, 0x80, 0x8 ;  /* 0x000000000008781c */ /* 0x000fe80003f2f028 */
[----:B------:R-:W-:Y:S06]  /*5d30*/  @UP2 UPLOP3.LUT UP0, UPT, UPT, UPT, UP1, 0x80, 0x8 ;  /* 0x000000000008289c */ /* 0x000fec0003f0f010 */
[----:B------:R-:W-:Y:S01]  /*5d40*/  PLOP3.LUT P0, PT, PT, PT, UP0, 0x80, 0x8 ;  /* 0x000000000008781c */ /* 0x000fe20003f0f008 */
[----:B------:R-:W-:Y:S01]  /*5d50*/  @!UPT UIADD3 URZ, UPT, UPT, URZ, URZ, URZ ;  /* 0x000000fffffff290 */ /* 0x000fe2000fffe0ff */
[----:B------:R-:W-:Y:S11]  /*5d60*/  BRA.U !UP1, `(.L_x_90) ;  /* 0x0000000109387547 */ /* 0x000ff6000b800000 */
[----:B------:R-:W-:Y:S01]  /*5d70*/  UISETP.NE.U32.AND UP0, UPT, UR46, URZ, UPT ;  /* 0x000000ff2e00728c */ /* 0x000fe2000bf05070 */
[----:B------:R-:W-:Y:S02]  /*5d80*/  HFMA2 R0, -RZ, RZ, 0, 5.9604644775390625e-08 ;  /* 0x00000001ff007431 */ /* 0x000fe400000001ff */
[----:B------:R-:W-:Y:S01]  /*5d90*/  IMAD.MOV.U32 R67, RZ, RZ, 0x1 ;  /* 0x00000001ff437424 */ /* 0x000fe200078e00ff */
[----:B------:R-:W-:Y:S06]  /*5da0*/  UISETP.NE.AND.EX UP0, UPT, UR47, URZ, UPT, UP0 ;  /* 0x000000ff2f00728c */ /* 0x000fec000bf05300 */
[----:B------:R-:W-:Y:S05]  /*5db0*/  PLOP3.LUT P3, PT, PT, PT, UP0, 0x80, 0x8 ;  /* 0x000000000008781c */ /* 0x000fea0003f6f008 */
[----:B------:R-:W1:Y:S01]  /*5dc0*/  @UP0 LDCU.64 UR4, c[0x0][0x888] ;  /* 0x00011100ff0407ac */ /* 0x000e620008000a00 */
[----:B------:R-:W-:Y:S07]  /*5dd0*/  @UP0 UIMAD UR6, UR60, UR48, URZ ;  /* 0x000000303c0602a4 */ /* 0x000fee000f8e02ff */
[----:B------:R-:W-:Y:S01]  /*5de0*/  @!P3 PRMT R67, R0, 0x7610, R67 ;  /* 0x000076100043b816 */ /* 0x000fe20000000043 */
[----:B-1----:R-:W-:Y:S06]  /*5df0*/  @UP0 UIMAD.WIDE UR4, UR6, 0x4, UR4 ;  /* 0x00000004060408a5 */ /* 0x002fec000f8e0204 */
[----:B------:R-:W-:Y:S01]  /*5e00*/  IMAD.U32 R2, RZ, RZ, UR4 ;  /* 0x00000004ff027e24 */ /* 0x000fe2000f8e00ff */
[----:B------:R-:W-:Y:S04]  /*5e10*/  MOV R3, UR5 ;  /* 0x0000000500037c02 */ /* 0x000fe80008000f00 */
[----:B------:R-:W1:Y:S01]  /*5e20*/  @!UP0 LDCU UR4, c[0x0][0x880] ;  /* 0x00011000ff0487ac */ /* 0x000e620008000800 */
[----:B-----5:R2:W5:Y:S02]  /*5e30*/  @P3 LDG.E R35, desc[UR52][R2.64] ;  /* 0x0000003402233981 */ /* 0x020564000c1e1900 */
[----:B-12---:R-:W-:Y:S02]  /*5e40*/  @!P3 IMAD.U32 R35, RZ, RZ, UR4 ;  /* 0x00000004ff23be24 */ /* 0x006fe4000f8e00ff */
.L_x_90:
[----:B------:R-:W-:Y:S05]  /*5e50*/  @!P4 BRA `(.L_x_91) ;  /* 0x000000000020c947 */ /* 0x000fea0003800000 */
[----:B------:R-:W-:Y:S04]  /*5e60*/  ISETP.NE.U32.AND P3, PT, R60, RZ, PT ;  /* 0x000000ff3c00720c */ /* 0x000fe80003f65070 */
[----:B------:R-:W-:Y:S11]  /*5e70*/  ISETP.NE.AND.EX P3, PT, R61, RZ, PT, P3 ;  /* 0x000000ff3d00720c */ /* 0x000ff60003f65330 */
[----:B------:R-:W-:Y:S02]  /*5e80*/  @!UPT UIADD3 URZ, UPT, UPT, URZ, URZ, URZ ;  /* 0x000000fffffff290 */ /* 0x000fe4000fffe0ff */
[----:B------:R-:W1:Y:S01]  /*5e90*/  @P3 LDC.64 R2, c[0x0][0x8a8] ;  /* 0x00022a00ff023b82 */ /* 0x000e620000000a00 */
[----:B------:R-:W-:Y:S04]  /*5ea0*/  @P3 IMAD R0, R62, UR60, RZ ;  /* 0x0000003c3e003c24 */ /* 0x000fe8000f8e02ff */
[----:B-1----:R-:W-:Y:S05]  /*5eb0*/  @P3 IMAD.WIDE R2, R0, 0x4, R2 ;  /* 0x0000000400023825 */ /* 0x002fea00078e0202 */
[----:B-----5:R1:W5:Y:S02]  /*5ec0*/  @P3 LDG.E R32, desc[UR52][R2.64] ;  /* 0x0000003402203981 */ /* 0x020364000c1e1900 */
[----:B-1----:R-:W2:Y:S02]  /*5ed0*/  @!P3 LDC R32, c[0x0][0x8a0] ;  /* 0x00022800ff20bb82 */ /* 0x002ea40000000800 */
.L_x_91:
[----:B-----5:R-:W-:Y:S01]  /*5ee0*/  FSETP.NEU.AND P3, PT, R35, RZ, PT ;  /* 0x000000ff2300720b */ /* 0x020fe20003f6d000 */
[----:B------:R-:W-:Y:S01]  /*5ef0*/  BSSY B1, `(.L_x_92) ;  /* 0x0000039000017945 */ /* 0x000fe20003800000 */
[----:B------:R-:W-:Y:S01]  /*5f00*/  SEL R5, RZ, 0xffffffff, P2 ;  /* 0xffffffffff057807 */ /* 0x000fe20001000000 */
[----:B------:R-:W-:Y:S01]  /*5f10*/  IMAD.MOV.U32 R89, RZ, RZ, 0x1 ;  /* 0x00000001ff597424 */ /* 0x000fe200078e00ff */
[----:B------:R-:W-:Y:S01]  /*5f20*/  @P1 LOP3.LUT P2, RZ, R67, 0xff, RZ, 0xc0, !PT ;  /* 0x000000ff43ff1812 */ /* 0x000fe2000784c0ff */
[C---:B------:R-:W-:Y:S01]  /*5f30*/  IMAD R34, R30.reuse, 0x40, R33 ;  /* 0x000000401e227824 */ /* 0x040fe200078e0221 */
[----:B------:R-:W-:Y:S01]  /*5f40*/  @P1 SEL R0, RZ, 0xffffffff, P3 ;  /* 0xffffffffff001807 */ /* 0x000fe20001800000 */
[----:B------:R-:W-:Y:S01]  /*5f50*/  IMAD R86, R81, -0x10, R79 ;  /* 0xfffffff051567824 */ /* 0x000fe200078e024f */
[----:B------:R-:W-:Y:S01]  /*5f60*/  LOP3.LUT R77, R77, 0x1, RZ, 0x3c, !PT ;  /* 0x000000014d4d7812 */ /* 0x000fe200078e3cff */
[----:B------:R-:W-:Y:S01]  /*5f70*/  IMAD.MOV.U32 R43, RZ, RZ, RZ ;  /* 0x000000ffff2b7224 */ /* 0x000fe200078e00ff */
[----:B------:R-:W-:Y:S02]  /*5f80*/  @P0 SEL R0, R5, R0, !P2 ;  /* 0x0000000005000207 */ /* 0x000fe40005000000 */
[----:B------:R-:W-:Y:S02]  /*5f90*/  CS2R R46, SRZ ;  /* 0x00000000002e7805 */ /* 0x000fe4000001ff00 */
[----:B------:R-:W-:Y:S02]  /*5fa0*/  LEA R88, R30, UR36, 0x3 ;  /* 0x000000241e587c11 */ /* 0x000fe4000f8e18ff */
[----:B------:R-:W-:Y:S02]  /*5fb0*/  CS2R R44, SRZ ;  /* 0x00000000002c7805 */ /* 0x000fe4000001ff00 */
[----:B------:R-:W-:Y:S02]  /*5fc0*/  @P1 LOP3.LUT R0, R0, 0x1, RZ, 0xc0, !PT ;  /* 0x0000000100001812 */ /* 0x000fe400078ec0ff */
[----:B------:R-:W-:Y:S02]  /*5fd0*/  CS2R R50, SRZ ;  /* 0x0000000000327805 */ /* 0x000fe4000001ff00 */
[----:B------:R-:W-:Y:S02]  /*5fe0*/  SHF.L.U32 R3, R76, 0x1f, RZ ;  /* 0x0000001f4c037819 */ /* 0x000fe400000006ff */
[----:B------:R-:W-:Y:S02]  /*5ff0*/  CS2R R48, SRZ ;  /* 0x0000000000307805 */ /* 0x000fe4000001ff00 */
[----:B------:R-:W-:Y:S02]  /*6000*/  ISETP.NE.U32.OR P5, PT, R0, 0x1, !P1 ;  /* 0x000000010000780c */ /* 0x000fe40004fa5470 */
[----:B------:R-:W-:Y:S02]  /*6010*/  CS2R R54, SRZ ;  /* 0x0000000000367805 */ /* 0x000fe4000001ff00 */
[----:B------:R-:W-:Y:S02]  /*6020*/  PLOP3.LUT P2, PT, PT, PT, UP1, 0x80, 0x8 ;  /* 0x000000000008781c */ /* 0x000fe40003f4f018 */
[----:B------:R-:W-:Y:S02]  /*6030*/  CS2R R52, SRZ ;  /* 0x0000000000347805 */ /* 0x000fe4000001ff00 */
[----:B------:R-:W-:Y:S02]  /*6040*/  LOP3.LUT P4, R84, R67, 0xff, RZ, 0xc0, !PT ;  /* 0x000000ff43547812 */ /* 0x000fe4000788c0ff */
[----:B------:R-:W-:Y:S02]  /*6050*/  CS2R R58, SRZ ;  /* 0x00000000003a7805 */ /* 0x000fe4000001ff00 */
[----:B------:R-:W-:Y:S02]  /*6060*/  SEL R0, RZ, 0xffffffff, P3 ;  /* 0xffffffffff007807 */ /* 0x000fe40001800000 */
[----:B------:R-:W-:Y:S02]  /*6070*/  CS2R R56, SRZ ;  /* 0x0000000000387805 */ /* 0x000fe4000001ff00 */
[----:B------:R-:W-:Y:S02]  /*6080*/  P2R R87, PR, RZ, 0x20 ;  /* 0x00000020ff577803 */ /* 0x000fe40000000000 */
[----:B------:R-:W-:Y:S02]  /*6090*/  @P5 SHF.L.U32 R2, R77, 0x1f, RZ ;  /* 0x0000001f4d025819 */ /* 0x000fe400000006ff */
[----:B------:R-:W-:Y:S02]  /*60a0*/  @P2 SEL R0, R5, R0, !P4 ;  /* 0x0000000005002207 */ /* 0x000fe40006000000 */
[----:B------:R-:W1:Y:S02]  /*60b0*/  @P5 SYNCS.PHASECHK.TRANS64.TRYWAIT P1, [UR36+0x20], R2 ;  /* 0x00002002ff0055a7 */ /* 0x000e640008021124 */
[----:B------:R-:W-:Y:S04]  /*60c0*/  LOP3.LUT R0, R0, 0x1, RZ, 0xc0, !PT ;  /* 0x0000000100007812 */ /* 0x000fe800078ec0ff */
[----:B------:R-:W-:Y:S04]  /*60d0*/  ISETP.NE.U32.AND P2, PT, R0, 0x1, PT ;  /* 0x000000010000780c */ /* 0x000fe80003f45070 */
[----:B------:R-:W-:Y:S01]  /*60e0*/  P2R R90, PR, RZ, 0x4 ;  /* 0x00000004ff5a7803 */ /* 0x000fe20000000000 */
[----:B------:R3:W4:Y:S01]  /*60f0*/  SYNCS.PHASECHK.TRANS64.TRYWAIT P0, [R88+URZ+0x90], R3 ;  /* 0x00009003580075a7 */ /* 0x00072200080011ff */
[----:B-1----:R-:W-:Y:S01]  /*6100*/  @P5 SEL R89, RZ, 0x1, !P1 ;  /* 0x00000001ff595807 */ /* 0x002fe20004800000 */
[----:B---3--:R-:W-:Y:S06]  /*6110*/  @!P5 BRA `(.L_x_93) ;  /* 0x000000000058d947 */ /* 0x008fec0003800000 */
[----:B------:R-:W-:Y:S01]  /*6120*/  IMAD.MOV.U32 R47, RZ, RZ, RZ ;  /* 0x000000ffff2f7224 */ /* 0x000fe200078e00ff */
[----:B------:R-:W-:Y:S01]  /*6130*/  ISETP.NE.AND P1, PT, R89, RZ, PT ;  /* 0x000000ff5900720c */ /* 0x000fe20003f25270 */
[----:B------:R-:W-:Y:S01]  /*6140*/  BSSY B0, `(.L_x_94) ;  /* 0x000000c000007945 */ /* 0x000fe20003800000 */
[----:B------:R-:W-:Y:S02]  /*6150*/  CS2R R58, SRZ ;  /* 0x00000000003a7805 */ /* 0x000fe4000001ff00 */
[----:B------:R-:W-:Y:S02]  /*6160*/  CS2R R56, SRZ ;  /* 0x0000000000387805 */ /* 0x000fe4000001ff00 */
[----:B------:R-:W-:Y:S02]  /*6170*/  CS2R R54, SRZ ;  /* 0x0000000000367805 */ /* 0x000fe4000001ff00 */
[----:B------:R-:W-:Y:S02]  /*6180*/  CS2R R52, SRZ ;  /* 0x0000000000347805 */ /* 0x000fe4000001ff00 */
[----:B------:R-:W-:Y:S02]  /*6190*/  CS2R R50, SRZ ;  /* 0x0000000000327805 */ /* 0x000fe4000001ff00 */
[----:B------:R-:W-:Y:S02]  /*61a0*/  CS2R R48, SRZ ;  /* 0x0000000000307805 */ /* 0x000fe4000001ff00 */
[----:B------:R-:W-:Y:S01]  /*61b0*/  CS2R R44, SRZ ;  /* 0x00000000002c7805 */ /* 0x000fe2000001ff00 */
[----:B------:R-:W-:Y:S06]  /*61c0*/  @P1 BRA `(.L_x_95) ;  /* 0x00000000000c1947 */ /* 0x000fec0003800000 */
[----:B------:R-:W-:Y:S04]  /*61d0*/  SHF.L.U32 R5, R77, 0x1f, RZ ;  /* 0x0000001f4d057819 */ /* 0x000fe800000006ff */
[----:B------:R-:W1:Y:S02]  /*61e0*/  SYNCS.PHASECHK.TRANS64.TRYWAIT P1, [UR36+0x20], R5 ;  /* 0x00002005ff0075a7 */ /* 0x000e640008021124 */
[----:B-1----:R-:W-:Y:S05]  /*61f0*/  @!P1 BRA `(.L_x_96) ;  /* 0x0000003000389947 */ /* 0x002fea0003800000 */
.L_x_95:
[----:B------:R-:W-:Y:S05]  /*6200*/  BSYNC B0 ;  /* 0x0000000000007941 */ /* 0x000fea0003800000 */
.L_x_94:
[----:B------:R-:W-:Y:S01]  /*6210*/  ISETP.NE.AND P1, PT, R90, RZ, PT ;  /* 0x000000ff5a00720c */ /* 0x000fe20003f25270 */
[----:B------:R-:W-:Y:S11]  /*6220*/  HFMA2 R43, -RZ, RZ, 0, 5.9604644775390625e-08 ;  /* 0x00000001ff2b7431 */ /* 0x000ff600000001ff */
[----:B------:R-:W-:Y:S01]  /*6230*/  @!UPT UIADD3 URZ, UPT, UPT, URZ, URZ, URZ ;  /* 0x000000fffffff290 */ /* 0x000fe2000fffe0ff */
[----:B------:R3:W1:Y:S04]  /*6240*/  @P1 LDS.128 R56, [R80] ;  /* 0x0000000050381984 */ /* 0x0006680000000c00 */
[----:B------:R3:W1:Y:S04]  /*6250*/  @P1 LDS.128 R52, [R79+0x10] ;  /* 0x000010004f341984 */ /* 0x0006680000000c00 */
[----:B------:R3:W1:Y:S04]  /*6260*/  @P1 LDS.128 R48, [R78+0x20] ;  /* 0x000020004e301984 */ /* 0x0006680000000c00 */
[----:B------:R3:W1:Y:S02]  /*6270*/  @P1 LDS.128 R44, [R86+0x30] ;  /* 0x00003000562c1984 */ /* 0x0006640000000c00 */
.L_x_93:
[----:B------:R-:W-:Y:S05]  /*6280*/  BSYNC B1 ;  /* 0x0000000000017941 */ /* 0x000fea0003800000 */
.L_x_92:
[----:B-1----:R-:W-:Y:S04]  /*6290*/  SHF.R.U32.HI R5, RZ, 0x15, R34 ;  /* 0x00000015ff057819 */ /* 0x002fe80000011622 */
[----:B------:R-:W-:Y:S01]  /*62a0*/  LOP3.LUT P1, RZ, R5, 0x3, R72, 0x48, !PT ;  /* 0x0000000305ff7812 */ /* 0x000fe20007824848 */
[----:B------:R-:W-:Y:S01]  /*62b0*/  @!UPT UIADD3 URZ, UPT, UPT, URZ, URZ, URZ ;  /* 0x000000fffffff290 */ /* 0x000fe2000fffe0ff */
[----:B----4-:R-:W-:Y:S11]  /*62c0*/  @P0 BRA `(.L_x_97) ;  /* 0x0000000000080947 */ /* 0x010ff60003800000 */
[----:B------:R-:W1:Y:S02]  /*62d0*/  SYNCS.PHASECHK.TRANS64.TRYWAIT P0, [R88+URZ+0x90], R3 ;  /* 0x00009003580075a7 */ /* 0x000e6400080011ff */
[----:B-1----:R-:W-:Y:S05]  /*62e0*/  @!P0 BRA `(.L_x_98) ;  /* 0x0000003000148947 */ /* 0x002fea0003800000 */
.L_x_97:
[----:B------:R-:W-:Y:S05]  /*62f0*/  @!P1 BRA `(.L_x_99) ;  /* 0x0000000000409947 */ /* 0x000fea0003800000 */
[----:B------:R-:W4:Y:S01]  /*6300*/  LDCU.64 UR8, c[0x4][0x70] ;  /* 0x01000e00ff0877ac */ /* 0x000f220008000a00 */
[----:B-1----:R-:W-:Y:S01]  /*6310*/  MOV R3, 0x0 ;  /* 0x0000000000037802 */ /* 0x002fe20000000f00 */
[----:B------:R-:W-:Y:S02]  /*6320*/  HFMA2 R12, -RZ, RZ, 0, 5.9604644775390625e-08 ;  /* 0x00000001ff0c7431 */ /* 0x000fe400000001ff */
[----:B------:R-:W-:Y:S02]  /*6330*/  IMAD.MOV.U32 R8, RZ, RZ, 0x192 ;  /* 0x00000192ff087424 */ /* 0x000fe400078e00ff */
[----:B------:R-:W-:Y:S01]  /*6340*/  IMAD.MOV.U32 R13, RZ, RZ, RZ ;  /* 0x000000ffff0d7224 */ /* 0x000fe200078e00ff */
[----:B------:R-:W1:Y:S01]  /*6350*/  LDCU.64 UR6, c[0x4][0x78] ;  /* 0x01000f00ff0677ac */ /* 0x000e620008000a00 */
[----:B------:R-:W2:Y:S01]  /*6360*/  LDC.64 R2, c[0x4][R3] ;  /* 0x0100000003027b82 */ /* 0x000ea20000000a00 */
[----:B------:R-:W5:Y:S01]  /*6370*/  LDCU.64 UR4, c[0x4][0x10] ;  /* 0x01000200ff0477ac */ /* 0x000f620008000a00 */
[----:B----4-:R-:W-:Y:S01]  /*6380*/  MOV R5, UR9 ;  /* 0x0000000900057c02 */ /* 0x010fe20008000f00 */
[----:B------:R-:W-:Y:S01]  /*6390*/  IMAD.U32 R4, RZ, RZ, UR8 ;  /* 0x00000008ff047e24 */ /* 0x000fe2000f8e00ff */
[----:B-1----:R-:W-:Y:S01]  /*63a0*/  MOV R7, UR7 ;  /* 0x0000000700077c02 */ /* 0x002fe20008000f00 */
[----:B------:R-:W-:Y:S01]  /*63b0*/  IMAD.U32 R6, RZ, RZ, UR6 ;  /* 0x00000006ff067e24 */ /* 0x000fe2000f8e00ff */
[----:B-----5:R-:W-:Y:S01]  /*63c0*/  MOV R11, UR5 ;  /* 0x00000005000b7c02 */ /* 0x020fe20008000f00 */
[----:B------:R-:W-:Y:S02]  /*63d0*/  IMAD.U32 R10, RZ, RZ, UR4 ;  /* 0x00000004ff0a7e24 */ /* 0x000fe4000f8e00ff */
[----:B------:R-:W-:Y:S07]  /*63e0*/  LEPC R20, `(.L_x_99) ;  /* 0x000000001014794e */ /* 0x000fee0000000000 */
[----:B--23--:R-:W-:Y:S05]  /*63f0*/  CALL.ABS.NOINC R2 ;  /* 0x0000000002007343 */ /* 0x00cfea0003c00000 */
.L_x_99:
[----:B------:R-:W-:Y:S01]  /*6400*/  LOP3.LUT R20, R56, 0xffffe000, RZ, 0xc0, !PT ;  /* 0xffffe00038147812 */ /* 0x000fe200078ec0ff */
[----:B------:R-:W-:Y:S05]  /*6410*/  WARPSYNC.ALL ;  /* 0x0000000000007948 */ /* 0x000fea0003800000 */
[----:B------:R-:W-:Y:S01]  /*6420*/  R2UR UR4, R34 ;  /* 0x00000000220472ca */ /* 0x000fe200000e0000 */
[----:B------:R-:W-:Y:S01]  /*6430*/  BSSY.RECONVERGENT B0, `(.L_x_100) ;  /* 0x0000058000007945 */ /* 0x000fe20003800200 */
[----:B------:R-:W-:Y:S02]  /*6440*/  LOP3.LUT R21, R57, 0xffffe000, RZ, 0xc0, !PT ;  /* 0xffffe00039157812 */ /* 0x000fe400078ec0ff */
[----:B------:R-:W-:Y:S02]  /*6450*/  LOP3.LUT R40, R58, 0xffffe000, RZ, 0xc0, !PT ;  /* 0xffffe0003a287812 */ /* 0x000fe400078ec0ff */
[----:B------:R-:W-:Y:S02]  /*6460*/  LOP3.LUT R41, R52, 0xffffe000, RZ, 0xc0, !PT ;  /* 0xffffe00034297812 */ /* 0x000fe400078ec0ff */
[----:B------:R-:W-:Y:S05]  /*6470*/  ISETP.NE.AND P0, PT, R82, RZ, PT ;  /* 0x000000ff5200720c */ /* 0x000fea0003f05270 */
[----:B------:R-:W2:Y:S02]  /*6480*/  LDTM.x16 R4, tmem[UR4] ;  /* 0x00000004000479ee */ /* 0x000ea40008240000 */
[C---:B--2---:R-:W-:Y:S01]  /*6490*/  FMUL R0, R32.reuse, R4 ;  /* 0x0000000420007220 */ /* 0x044fe20000400000 */
[C---:B------:R-:W-:Y:S01]  /*64a0*/  FMUL R2, R32.reuse, R5 ;  /* 0x0000000520027220 */ /* 0x040fe20000400000 */
[C---:B-1----:R-:W-:Y:S01]  /*64b0*/  FMUL R3, R32.reuse, R6 ;  /* 0x0000000620037220 */ /* 0x042fe20000400000 */
[----:B------:R-:W-:Y:S01]  /*64c0*/  FMUL R7, R32, R7 ;  /* 0x0000000720077220 */ /* 0x000fe20000400000 */
[----:B------:R-:W-:Y:S01]  /*64d0*/  FFMA R36, R35, R20, R0 ;  /* 0x0000001423247223 */ /* 0x000fe20000000000 */
[----:B------:R-:W-:Y:S01]  /*64e0*/  LOP3.LUT R20, R59, 0xffffe000, RZ, 0xc0, !PT ;  /* 0xffffe0003b147812 */ /* 0x000fe200078ec0ff */
[C---:B------:R-:W-:Y:S01]  /*64f0*/  FFMA R37, R35.reuse, R21, R2 ;  /* 0x0000001523257223 */ /* 0x040fe20000000002 */
[----:B------:R-:W-:Y:S01]  /*6500*/  LOP3.LUT R21, R54, 0xffffe000, RZ, 0xc0, !PT ;  /* 0xffffe00036157812 */ /* 0x000fe200078ec0ff */
[----:B------:R-:W-:Y:S01]  /*6510*/  FFMA R38, R35, R40, R3 ;  /* 0x0000002823267223 */ /* 0x000fe20000000003 */
[----:B------:R-:W-:Y:S01]  /*6520*/  LOP3.LUT R40, R53, 0xffffe000, RZ, 0xc0, !PT ;  /* 0xffffe00035287812 */ /* 0x000fe200078ec0ff */
[----:B------:R-:W-:Y:S01]  /*6530*/  FFMA R39, R35, R20, R7 ;  /* 0x0000001423277223 */ /* 0x000fe20000000007 */
[----:B------:R-:W-:Y:S01]  /*6540*/  LOP3.LUT R20, R55, 0xffffe000, RZ, 0xc0, !PT ;  /* 0xffffe00037147812 */ /* 0x000fe200078ec0ff */
[C---:B------:R-:W-:Y:S01]  /*6550*/  FMUL R4, R32.reuse, R8 ;  /* 0x0000000820047220 */ /* 0x040fe20000400000 */
[----:B------:R-:W-:Y:S01]  /*6560*/  F2FP.TF32.F32.PACK_B R36, R36 ;  /* 0x00000024ff24723e */ /* 0x000fe200024050ff */
[C---:B------:R-:W-:Y:S01]  /*6570*/  FMUL R5, R32.reuse, R9 ;  /* 0x0000000920057220 */ /* 0x040fe20000400000 */
[----:B------:R-:W-:Y:S01]  /*6580*/  F2FP.TF32.F32.PACK_B R37, R37 ;  /* 0x00000025ff25723e */ /* 0x000fe200024050ff */
[C---:B------:R-:W-:Y:S01]  /*6590*/  FMUL R6, R32.reuse, R10 ;  /* 0x0000000a20067220 */ /* 0x040fe20000400000 */
[----:B------:R-:W-:Y:S01]  /*65a0*/  FMUL R11, R32, R11 ;  /* 0x0000000b200b7220 */ /* 0x000fe20000400000 */
[----:B------:R-:W-:Y:S01]  /*65b0*/  F2FP.TF32.F32.PACK_B R38, R38 ;  /* 0x00000026ff26723e */ /* 0x000fe200024050ff */
[C---:B------:R-:W-:Y:S01]  /*65c0*/  FFMA R4, R35.reuse, R41, R4 ;  /* 0x0000002923047223 */ /* 0x040fe20000000004 */
[----:B------:R-:W-:Y:S01]  /*65d0*/  F2FP.TF32.F32.PACK_B R39, R39 ;  /* 0x00000027ff27723e */ /* 0x000fe200024050ff */
[C---:B------:R-:W-:Y:S01]  /*65e0*/  FFMA R5, R35.reuse, R40, R5 ;  /* 0x0000002823057223 */ /* 0x040fe20000000005 */
[C---:B------:R-:W-:Y:S01]  /*65f0*/  FFMA R6, R35.reuse, R21, R6 ;  /* 0x0000001523067223 */ /* 0x040fe20000000006 */
[----:B------:R-:W-:Y:S01]  /*6600*/  FFMA R7, R35, R20, R11 ;  /* 0x0000001423077223 */ /* 0x000fe2000000000b */
[----:B------:R-:W-:Y:S01]  /*6610*/  LOP3.LUT R41, R48, 0xffffe000, RZ, 0xc0, !PT ;  /* 0xffffe00030297812 */ /* 0x000fe200078ec0ff */
[----:B------:R1:W-:Y:S01]  /*6620*/  STS.128 [R80], R36 ;  /* 0x0000002450007388 */ /* 0x0003e20000000c00 */
[----:B------:R-:W-:Y:S01]  /*6630*/  LOP3.LUT R40, R49, 0xffffe000, RZ, 0xc0, !PT ;  /* 0xffffe00031287812 */ /* 0x000fe200078ec0ff */
[C---:B------:R-:W-:Y:S01]  /*6640*/  FMUL R8, R32.reuse, R12 ;  /* 0x0000000c20087220 */ /* 0x040fe20000400000 */
[----:B------:R-:W-:Y:S01]  /*6650*/  FMUL R9, R32, R13 ;  /* 0x0000000d20097220 */ /* 0x000fe20000400000 */
[----:B------:R-:W-:Y:S01]  /*6660*/  LOP3.LUT R21, R50, 0xffffe000, RZ, 0xc0, !PT ;  /* 0xffffe00032157812 */ /* 0x000fe200078ec0ff */
[C---:B------:R-:W-:Y:S01]  /*6670*/  FMUL R10, R32.reuse, R14 ;  /* 0x0000000e200a7220 */ /* 0x040fe20000400000 */
[----:B------:R-:W-:Y:S01]  /*6680*/  LOP3.LUT R20, R51, 0xffffe000, RZ, 0xc0, !PT ;  /* 0xffffe00033147812 */ /* 0x000fe200078ec0ff */
[----:B------:R-:W-:Y:S01]  /*6690*/  FMUL R15, R32, R15 ;  /* 0x0000000f200f7220 */ /* 0x000fe20000400000 */
[----:B------:R-:W-:Y:S01]  /*66a0*/  F2FP.TF32.F32.PACK_B R4, R4 ;  /* 0x00000004ff04723e */ /* 0x000fe200024050ff */
[C---:B------:R-:W-:Y:S01]  /*66b0*/  FFMA R8, R35.reuse, R41, R8 ;  /* 0x0000002923087223 */ /* 0x040fe20000000008 */
[----:B------:R-:W-:Y:S01]  /*66c0*/  F2FP.TF32.F32.PACK_B R5, R5 ;  /* 0x00000005ff05723e */ /* 0x000fe200024050ff */
[C---:B------:R-:W-:Y:S01]  /*66d0*/  FFMA R9, R35.reuse, R40, R9 ;  /* 0x0000002823097223 */ /* 0x040fe20000000009 */
[----:B------:R-:W-:Y:S01]  /*66e0*/  F2FP.TF32.F32.PACK_B R6, R6 ;  /* 0x00000006ff06723e */ /* 0x000fe200024050ff */
[C---:B------:R-:W-:Y:S01]  /*66f0*/  FFMA R10, R35.reuse, R21, R10 ;  /* 0x00000015230a7223 */ /* 0x040fe2000000000a */
[----:B------:R-:W-:Y:S01]  /*6700*/  F2FP.TF32.F32.PACK_B R7, R7 ;  /* 0x00000007ff07723e */ /* 0x000fe200024050ff */
[----:B------:R-:W-:Y:S01]  /*6710*/  FFMA R11, R35, R20, R15 ;  /* 0x00000014230b7223 */ /* 0x000fe2000000000f */
[----:B------:R-:W-:Y:S01]  /*6720*/  LOP3.LUT R41, R44, 0xffffe000, RZ, 0xc0, !PT ;  /* 0xffffe0002c297812 */ /* 0x000fe200078ec0ff */
[C---:B------:R-:W-:Y:S01]  /*6730*/  FMUL R12, R32.reuse, R16 ;  /* 0x00000010200c7220 */ /* 0x040fe20000400000 */
[----:B------:R-:W-:Y:S01]  /*6740*/  LOP3.LUT R40, R45, 0xffffe000, RZ, 0xc0, !PT ;  /* 0xffffe0002d287812 */ /* 0x000fe200078ec0ff */
[----:B------:R1:W-:Y:S01]  /*6750*/  STS.128 [R79+0x10], R4 ;  /* 0x000010044f007388 */ /* 0x0003e20000000c00 */
        /* <DEDUP_REMOVED lines=13> */
[----:B------:R-:W-:Y:S02]  /*6830*/  F2FP.TF32.F32.PACK_B R12, R12 ;  /* 0x0000000cff0c723e */ /* 0x000fe400024050ff */
[----:B------:R-:W-:Y:S01]  /*6840*/  F2FP.TF32.F32.PACK_B R13, R13 ;  /* 0x0000000dff0d723e */ /* 0x000fe200024050ff */
[----:B------:R1:W-:Y:S01]  /*6850*/  STS.128 [R78+0x20], R8 ;  /* 0x000020084e007388 */ /* 0x0003e20000000c00 */
[----:B------:R-:W-:Y:S02]  /*6860*/  F2FP.TF32.F32.PACK_B R14, R14 ;  /* 0x0000000eff0e723e */ /* 0x000fe400024050ff */
[----:B------:R-:W-:Y:S05]  /*6870*/  F2FP.TF32.F32.PACK_B R15, R15 ;  /* 0x0000000fff0f723e */ /* 0x000fea00024050ff */
[----:B------:R1:W-:Y:S01]  /*6880*/  STS.128 [R86+0x30], R12 ;  /* 0x0000300c56007388 */ /* 0x0003e20000000c00 */
[----:B------:R-:W-:Y:S01]  /*6890*/  @!PT LDS RZ, [RZ] ;  /* 0x00000000fffff984 */ /* 0x000fe20000000800 */
[----:B------:R-:W-:Y:S01]  /*68a0*/  @!PT LDS RZ, [RZ] ;  /* 0x00000000fffff984 */ /* 0x000fe20000000800 */
[----:B------:R-:W-:Y:S01]  /*68b0*/  @!PT LDS RZ, [RZ] ;  /* 0x00000000fffff984 */ /* 0x000fe20000000800 */
[----:B------:R-:W-:Y:S01]  /*68c0*/  @!PT LDS RZ, [RZ] ;  /* 0x00000000fffff984 */ /* 0x000fe20000000800 */
[----:B------:R2:W-:Y:S07]  /*68d0*/  MEMBAR.ALL.CTA ;  /* 0x0000000000007992 */ /* 0x0005ee0000008000 */
[----:B--2---:R-:W2:Y:S02]  /*68e0*/  FENCE.VIEW.ASYNC.S ;  /* 0x00000000000073c6 */ /* 0x004ea40000000000 */
[----:B--2---:R-:W-:Y:S06]  /*68f0*/  BAR.SYNC.DEFER_BLOCKING 0x1, 0x80 ;  /* 0x0042000000007b1d */ /* 0x004fec0000010000 */
[----:B------:R-:W-:Y:S05]  /*6900*/  @P0 BRA `(.L_x_101) ;  /* 0x0000000000280947 */ /* 0x000fea0003800000 */
[----:B------:R-:W-:Y:S01]  /*6910*/  UIADD3 UR4, UPT, UPT, UR36, 0x200, URZ ;  /* 0x0000020024047890 */ /* 0x000fe2000fffe0ff */
[----:B------:R-:W-:Y:S05]  /*6920*/  UMOV UR43, UR60 ;  /* 0x0000003c002b7c82 */ /* 0x000fea0008000000 */
[----:B------:R-:W-:Y:S01]  /*6930*/  MOV R73, UR4 ;  /* 0x0000000400497c02 */ /* 0x000fe20008000f00 */
[----:B------:R-:W-:Y:S03]  /*6940*/  UIADD3 UR4, UP0, UPT, UR50, 0x680, URZ ;  /* 0x0000068032047890 */ /* 0x000fe6000ff1e0ff */
[----:B------:R-:W-:Y:S01]  /*6950*/  R2UR UR40, R73 ;  /* 0x00000000492872ca */ /* 0x000fe200000e0000 */
[----:B------:R-:W-:Y:S11]  /*6960*/  UIADD3.X UR5, UPT, UPT, URZ, UR51, URZ, UP0, !UPT ;  /* 0x00000033ff057290 */ /* 0x000ff600087fe4ff */
[----:B------:R-:W-:Y:S01]  /*6970*/  @!UPT UIADD3 URZ, UPT, UPT, URZ, URZ, URZ ;  /* 0x000000fffffff290 */ /* 0x000fe2000fffe0ff */
[----:B------:R2:W-:Y:S01]  /*6980*/  UTMASTG.3D [UR40], [UR4] ;  /* 0x00000028040073b5 */ /* 0x0005e20008010000 */
[----:B------:R0:W-:Y:S01]  /*6990*/  UTMACMDFLUSH ;  /* 0x00000000000079b7 */ /* 0x0001e20000000000 */
[----:B--2---:R-:W-:Y:S04]  /*69a0*/  DEPBAR.LE SB0, 0x1 ;  /* 0x000080400000791a */ /* 0x004fe80000000000 */
.L_x_101:
[----:B------:R-:W-:Y:S05]  /*69b0*/  BSYNC.RECONVERGENT B0 ;  /* 0x0000000000007941 */ /* 0x000fea0003800200 */
.L_x_100:
[----:B------:R-:W-:Y:S01]  /*69c0*/  BAR.SYNC.DEFER_BLOCKING 0x1, 0x80 ;  /* 0x0042000000007b1d */ /* 0x000fe20000010000 */
[----:B------:R-:W-:Y:S01]  /*69d0*/  ISETP.NE.AND P1, PT, R87, RZ, PT ;  /* 0x000000ff5700720c */ /* 0x000fe20003f25270 */
[----:B------:R-:W-:Y:S01]  /*69e0*/  UISETP.NE.AND UP0, UPT, UR39, URZ, UPT ;  /* 0x000000ff2700728c */ /* 0x000fe2000bf05270 */
[----:B------:R-:W-:Y:S11]  /*69f0*/  LEA R3, R43, UR36, 0x3 ;  /* 0x000000242b037c11 */ /* 0x000ff6000f8e18ff */
[----:B------:R-:W-:Y:S01]  /*6a00*/  @P1 SHF.L.U32 R2, R77, 0x1f, RZ ;  /* 0x0000001f4d021819 */ /* 0x000fe200000006ff */
[----:B------:R-:W-:Y:S06]  /*6a10*/  BRA.U !UP0, `(.L_x_102) ;  /* 0x0000000108247547 */ /* 0x000fec000b800000 */
[----:B-1----:R-:W-:Y:S01]  /*6a20*/  IMAD.U32 R5, RZ, RZ, UR37 ;  /* 0x00000025ff057e24 */ /* 0x002fe2000f8e00ff */
[----:B------:R-:W-:Y:S01]  /*6a30*/  MOV R0, UR45 ;  /* 0x0000002d00007c02 */ /* 0x000fe20008000f00 */
[----:B------:R-:W-:Y:S03]  /*6a40*/  UIADD3 UR4, UPT, UPT, UR37, 0x1, URZ ;  /* 0x0000000125047890 */ /* 0x000fe6000fffe0ff */
[----:B------:R-:W-:Y:S01]  /*6a50*/  @P1 LEA R5, R5, UR36, 0x3 ;  /* 0x0000002405051c11 */ /* 0x000fe2000f8e18ff */
[----:B------:R-:W-:Y:S04]  /*6a60*/  UISETP.NE.AND UP0, UPT, UR4, 0x4, UPT ;  /* 0x000000040400788c */ /* 0x000fe8000bf05270 */
[----:B------:R-:W-:Y:S01]  /*6a70*/  @P1 VIADD R5, R5, 0x40 ;  /* 0x0000004005051836 */ /* 0x000fe20000000000 */
[----:B------:R-:W-:Y:S04]  /*6a80*/  USEL UR37, UR4, URZ, UP0 ;  /* 0x000000ff04257287 */ /* 0x000fe80008000000 */
[----:B------:R-:W-:Y:S04]  /*6a90*/  @P1 PRMT R0, R0, 0x654, R5 ;  /* 0x0000065400001816 */ /* 0x000fe80000000005 */
[----:B------:R2:W-:Y:S04]  /*6aa0*/  @P1 SYNCS.ARRIVE.TRANS64.RED.A1T0 RZ, [R0+URZ], RZ ;  /* 0x000000ff00ff19a7 */ /* 0x0005e800081004ff */
.L_x_102:
[----:B------:R-:W4:Y:S01]  /*6ab0*/  @P1 SYNCS.PHASECHK.TRANS64.TRYWAIT P0, [R3+URZ+0x20], R2 ;  /* 0x00002002030015a7 */ /* 0x000f2200080011ff */
[----:B------:R-:W-:Y:S01]  /*6ac0*/  BSSY B1, `(.L_x_103) ;  /* 0x0000016000017945 */ /* 0x000fe20003800000 */
[----:B----4-:R-:W-:Y:S03]  /*6ad0*/  @P1 SEL R89, RZ, 0x1, !P0 ;  /* 0x00000001ff591807 */ /* 0x010fe60004000000 */
[----:B------:R-:W-:Y:S05]  /*6ae0*/  @!P1 BRA `(.L_x_104) ;  /* 0x00000000004c9947 */ /* 0x000fea0003800000 */
[----:B------:R-:W-:Y:S01]  /*6af0*/  ISETP.NE.AND P0, PT, R89, RZ, PT ;  /* 0x000000ff5900720c */ /* 0x000fe20003f05270 */
[----:B------:R-:W-:Y:S01]  /*6b00*/  BSSY B0, `(.L_x_105) ;  /* 0x000000b000007945 */ /* 0x000fe20003800000 */
[----:B------:R-:W-:Y:S11]  /*6b10*/  ISETP.NE.AND P1, PT, R90, RZ, PT ;  /* 0x000000ff5a00720c */ /* 0x000ff60003f25270 */
[----:B------:R-:W-:Y:S02]  /*6b20*/  @!UPT UIADD3 URZ, UPT, UPT, URZ, URZ, URZ ;  /* 0x000000fffffff290 */ /* 0x000fe4000fffe0ff */
[C---:B-1----:R-:W-:Y:S01]  /*6b30*/  @P1 IMAD R6, R43.reuse, 0x2000, R80 ;  /* 0x000020002b061824 */ /* 0x042fe200078e0250 */
[C---:B------:R-:W-:Y:S01]  /*6b40*/  @P1 LEA R4, R43.reuse, R78, 0xd ;  /* 0x0000004e2b041211 */ /* 0x040fe200078e68ff */
[C---:B------:R-:W-:Y:S02]  /*6b50*/  @P1 IMAD R5, R43.reuse, 0x2000, R79 ;  /* 0x000020002b051824 */ /* 0x040fe400078e024f */
[----:B------:R-:W-:Y:S01]  /*6b60*/  @P1 IMAD R2, R43, 0x2000, R86 ;  /* 0x000020002b021824 */ /* 0x000fe200078e0256 */
[----:B------:R-:W-:Y:S06]  /*6b70*/  @P0 BRA `(.L_x_106) ;  /* 0x00000000000c0947 */ /* 0x000fec0003800000 */
[----:B--2---:R-:W-:Y:S04]  /*6b80*/  SHF.L.U32 R0, R77, 0x1f, RZ ;  /* 0x0000001f4d007819 */ /* 0x004fe800000006ff */
[----:B------:R-:W1:Y:S02]  /*6b90*/  SYNCS.PHASECHK.TRANS64.TRYWAIT P0, [R3+URZ+0x20], R0 ;  /* 0x00002000030075a7 */ /* 0x000e6400080011ff */
[----:B-1----:R-:W-:Y:S05]  /*6ba0*/  @!P0 BRA `(.L_x_107) ;  /* 0x0000002400f88947 */ /* 0x002fea0003800000 */
.L_x_106:
[----:B------:R-:W-:Y:S05]  /*6bb0*/  BSYNC B0 ;  /* 0x0000000000007941 */ /* 0x000fea0003800000 */
.L_x_105:
[----:B------:R-:W-:Y:S02]  /*6bc0*/  ISETP.NE.AND P0, PT, R90, RZ, PT ;  /* 0x000000ff5a00720c */ /* 0x000fe40003f05270 */
[----:B------:R-:W-:Y:S11]  /*6bd0*/  IADD3 R43, PT, PT, R43, 0x1, RZ ;  /* 0x000000012b2b7810 */ /* 0x000ff60007ffe0ff */
[----:B------:R4:W1:Y:S04]  /*6be0*/  @P0 LDS.128 R56, [R6] ;  /* 0x0000000006380984 */ /* 0x0008680000000c00 */
[----:B------:R4:W1:Y:S04]  /*6bf0*/  @P0 LDS.128 R52, [R5+0x10] ;  /* 0x0000100005340984 */ /* 0x0008680000000c00 */
[----:B------:R4:W1:Y:S04]  /*6c00*/  @P0 LDS.128 R48, [R4+0x20] ;  /* 0x0000200004300984 */ /* 0x0008680000000c00 */
[----:B------:R4:W1:Y:S02]  /*6c10*/  @P0 LDS.128 R44, [R2+0x30] ;  /* 0x00003000022c0984 */ /* 0x0008640000000c00 */
.L_x_104:
[----:B------:R-:W-:Y:S05]  /*6c20*/  BSYNC B1 ;  /* 0x0000000000017941 */ /* 0x000fea0003800000 */
.L_x_103:
[----:B-1----:R-:W-:Y:S05]  /*6c30*/  VIADD R3, R34, 0x10 ;  /* 0x0000001022037836 */ /* 0x002fea0000000000 */
[----:B------:R-:W-:Y:S04]  /*6c40*/  SHF.R.U32.HI R3, RZ, 0x15, R3 ;  /* 0x00000015ff037819 */ /* 0x000fe80000011603 */
[----:B------:R-:W-:Y:S11]  /*6c50*/  LOP3.LUT P0, RZ, R3, 0x3, R72, 0x48, !PT ;  /* 0x0000000303ff7812 */ /* 0x000ff60007804848 */
[----:B------:R-:W-:Y:S02]  /*6c60*/  @!UPT UIADD3 URZ, UPT, UPT, URZ, URZ, URZ ;  /* 0x000000fffffff290 */ /* 0x000fe4000fffe0ff */
[----:B------:R-:W-:Y:S05]  /*6c70*/  @!P0 BRA `(.L_x_108) ;  /* 0x0000000000408947 */ /* 0x000fea0003800000 */
[----:B------:R-:W1:Y:S01]  /*6c80*/  LDCU.64 UR8, c[0x4][0x70] ;  /* 0x01000e00ff0877ac */ /* 0x000e620008000a00 */
[----:B------:R-:W-:Y:S01]  /*6c90*/  MOV R3, 0x0 ;  /* 0x0000000000037802 */ /* 0x000fe20000000f00 */
[----:B------:R-:W-:Y:S02]  /*6ca0*/  HFMA2 R12, -RZ, RZ, 0, 5.9604644775390625e-08 ;  /* 0x00000001ff0c7431 */ /* 0x000fe400000001ff */
[----:B------:R-:W-:Y:S02]  /*6cb0*/  IMAD.MOV.U32 R8, RZ, RZ, 0x192 ;  /* 0x00000192ff087424 */ /* 0x000fe400078e00ff */
[----:B------:R-:W-:Y:S01]  /*6cc0*/  IMAD.MOV.U32 R13, RZ, RZ, RZ ;  /* 0x000000ffff0d7224 */ /* 0x000fe200078e00ff */
[----:B------:R-:W5:Y:S01]  /*6cd0*/  LDCU.64 UR6, c[0x4][0x78] ;  /* 0x01000f00ff0677ac */ /* 0x000f620008000a00 */
[----:B----4-:R-:W4:Y:S01]  /*6ce0*/  LDC.64 R2, c[0x4][R3] ;  /* 0x0100000003027b82 */ /* 0x010f220000000a00 */
[----:B------:R-:W2:Y:S01]  /*6cf0*/  LDCU.64 UR4, c[0x4][0x10] ;  /* 0x01000200ff0477ac */ /* 0x000ea20008000a00 */
[----:B-1----:R-:W-:Y:S01]  /*6d00*/  MOV R5, UR9 ;  /* 0x0000000900057c02 */ /* 0x002fe20008000f00 */
[----:B------:R-:W-:Y:S01]  /*6d10*/  IMAD.U32 R4, RZ, RZ, UR8 ;  /* 0x00000008ff047e24 */ /* 0x000fe2000f8e00ff */
[----:B-----5:R-:W-:Y:S01]  /*6d20*/  MOV R7, UR7 ;  /* 0x0000000700077c02 */ /* 0x020fe20008000f00 */
[----:B------:R-:W-:Y:S01]  /*6d30*/  IMAD.U32 R6, RZ, RZ, UR6 ;  /* 0x00000006ff067e24 */ /* 0x000fe2000f8e00ff */
[----:B--2---:R-:W-:Y:S01]  /*6d40*/  MOV R11, UR5 ;  /* 0x00000005000b7c02 */ /* 0x004fe20008000f00 */
[----:B------:R-:W-:Y:S02]  /*6d50*/  IMAD.U32 R10, RZ, RZ, UR4 ;  /* 0x00000004ff0a7e24 */ /* 0x000fe4000f8e00ff */
[----:B------:R-:W-:Y:S07]  /*6d60*/  LEPC R20, `(.L_x_108) ;  /* 0x000000001014794e */ /* 0x000fee0000000000 */
[----:B---34-:R-:W-:Y:S05]  /*6d70*/  CALL.ABS.NOINC R2 ;  /* 0x0000000002007343 */ /* 0x018fea0003c00000 */
.L_x_108:
[----:B------:R-:W-:Y:S01]  /*6d80*/  LOP3.LUT R20, R56, 0xffffe000, RZ, 0xc0, !PT ;  /* 0xffffe00038147812 */ /* 0x000fe200078ec0ff */
[----:B------:R-:W-:Y:S05]  /*6d90*/  WARPSYNC.ALL ;  /* 0x0000000000007948 */ /* 0x000fea0003800000 */
[----:B------:R-:W-:Y:S01]  /*6da0*/  R2UR UR4, R34 ;  /* 0x00000000220472ca */ /* 0x000fe200000e0000 */
[----:B------:R-:W-:Y:S01]  /*6db0*/  IMAD.U32 R92, RZ, RZ, UR37 ;  /* 0x00000025ff5c7e24 */ /* 0x000fe2000f8e00ff */
[----:B------:R-:W-:Y:S01]  /*6dc0*/  LOP3.LUT R21, R57, 0xffffe000, RZ, 0xc0, !PT ;  /* 0xffffe00039157812 */ /* 0x000fe200078ec0ff */
[----:B------:R-:W-:Y:S01]  /*6dd0*/  IMAD.U32 R91, RZ, RZ, UR45 ;  /* 0x0000002dff5b7e24 */ /* 0x000fe2000f8e00ff */
[----:B------:R-:W-:Y:S01]  /*6de0*/  LOP3.LUT R40, R59, 0xffffe000, RZ, 0xc0, !PT ;  /* 0xffffe0003b287812 */ /* 0x000fe200078ec0ff */
[----:B------:R-:W-:Y:S01]  /*6df0*/  BSSY.RECONVERGENT B0, `(.L_x_109) ;  /* 0x000005b000007945 */ /* 0x000fe20003800200 */
[----:B------:R-:W-:Y:S02]  /*6e00*/  LOP3.LUT R41, R52, 0xffffe000, RZ, 0xc0, !PT ;  /* 0xffffe00034297812 */ /* 0x000fe400078ec0ff */
[----:B------:R-:W-:Y:S02]  /*6e10*/  LOP3.LUT R42, R53, 0xffffe000, RZ, 0xc0, !PT ;  /* 0xffffe000352a7812 */ /* 0x000fe400078ec0ff */
[----:B------:R-:W-:Y:S02]  /*6e20*/  ISETP.NE.AND P6, PT, R87, RZ, PT ;  /* 0x000000ff5700720c */ /* 0x000fe40003fc5270 */
[----:B------:R-:W-:Y:S01]  /*6e30*/  ISETP.NE.AND P0, PT, R82, RZ, PT ;  /* 0x000000ff5200720c */ /* 0x000fe20003f05270 */
[----:B----4-:R-:W2:Y:S10]  /*6e40*/  LDTM.x16 R4, tmem[UR4+0x10] ;  /* 0x00001004000479ee */ /* 0x010eb40008240000 */
[----:B------:R-:W-:Y:S02]  /*6e50*/  @P6 LEA R92, R92, UR36, 0x3 ;  /* 0x000000245c5c6c11 */ /* 0x000fe4000f8e18ff */
[----:B------:R-:W-:Y:S03]  /*6e60*/  @P6 SHF.L.U32 R93, R77, 0x1f, RZ ;  /* 0x0000001f4d5d6819 */ /* 0x000fe600000006ff */
[----:B------:R-:W-:Y:S05]  /*6e70*/  @P6 VIADD R92, R92, 0x40 ;  /* 0x000000405c5c6836 */ /* 0x000fea0000000000 */
[----:B------:R-:W-:Y:S02]  /*6e80*/  @P6 PRMT R91, R91, 0x654, R92 ;  /* 0x000006545b5b6816 */ /* 0x000fe4000000005c */
[----:B------:R-:W-:Y:S01]  /*6e90*/  LEA R92, R43, UR36, 0x3 ;  /* 0x000000242b5c7c11 */ /* 0x000fe2000f8e18ff */
[C---:B--2---:R-:W-:Y:S01]  /*6ea0*/  FMUL R0, R32.reuse, R4 ;  /* 0x0000000420007220 */ /* 0x044fe20000400000 */
[C---:B------:R-:W-:Y:S01]  /*6eb0*/  FMUL R2, R32.reuse, R5 ;  /* 0x0000000520027220 */ /* 0x040fe20000400000 */
[C---:B------:R-:W-:Y:S01]  /*6ec0*/  FMUL R3, R32.reuse, R6 ;  /* 0x0000000620037220 */ /* 0x040fe20000400000 */
[----:B------:R-:W-:Y:S01]  /*6ed0*/  FMUL R7, R32, R7 ;  /* 0x0000000720077220 */ /* 0x000fe20000400000 */
[C---:B------:R-:W-:Y:S01]  /*6ee0*/  FFMA R36, R35.reuse, R20, R0 ;  /* 0x0000001423247223 */ /* 0x040fe20000000000 */
[----:B------:R-:W-:Y:S01]  /*6ef0*/  LOP3.LUT R20, R58, 0xffffe000, RZ, 0xc0, !PT ;  /* 0xffffe0003a147812 */ /* 0x000fe200078ec0ff */
[C---:B------:R-:W-:Y:S01]  /*6f00*/  FFMA R37, R35.reuse, R21, R2 ;  /* 0x0000001523257223 */ /* 0x040fe20000000002 */
[----:B------:R-:W-:Y:S01]  /*6f10*/  LOP3.LUT R21, R48, 0xffffe000, RZ, 0xc0, !PT ;  /* 0xffffe00030157812 */ /* 0x000fe200078ec0ff */
[----:B------:R-:W-:Y:S01]  /*6f20*/  FMUL R4, R32, R8 ;  /* 0x0000000820047220 */ /* 0x000fe20000400000 */
[----:B------:R-:W-:Y:S01]  /*6f30*/  F2FP.TF32.F32.PACK_B R36, R36 ;  /* 0x00000024ff24723e */ /* 0x000fe200024050ff */
[C---:B------:R-:W-:Y:S01]  /*6f40*/  FFMA R38, R35.reuse, R20, R3 ;  /* 0x0000001423267223 */ /* 0x040fe20000000003 */
[----:B------:R-:W-:Y:S01]  /*6f50*/  LOP3.LUT R20, R54, 0xffffe000, RZ, 0xc0, !PT ;  /* 0xffffe00036147812 */ /* 0x000fe200078ec0ff */
[----:B------:R-:W-:Y:S01]  /*6f60*/  FFMA R39, R35, R40, R7 ;  /* 0x0000002823277223 */ /* 0x000fe20000000007 */
[----:B------:R-:W-:Y:S01]  /*6f70*/  LOP3.LUT R40, R55, 0xffffe000, RZ, 0xc0, !PT ;  /* 0xffffe00037287812 */ /* 0x000fe200078ec0ff */
[C---:B------:R-:W-:Y:S01]  /*6f80*/  FMUL R5, R32.reuse, R9 ;  /* 0x0000000920057220 */ /* 0x040fe20000400000 */
[C---:B------:R-:W-:Y:S01]  /*6f90*/  FMUL R6, R32.reuse, R10 ;  /* 0x0000000a20067220 */ /* 0x040fe20000400000 */
[C---:B------:R-:W-:Y:S01]  /*6fa0*/  FMUL R11, R32.reuse, R11 ;  /* 0x0000000b200b7220 */ /* 0x040fe20000400000 */
[----:B------:R-:W-:Y:S01]  /*6fb0*/  F2FP.TF32.F32.PACK_B R37, R37 ;  /* 0x00000025ff25723e */ /* 0x000fe200024050ff */
[C---:B------:R-:W-:Y:S01]  /*6fc0*/  FFMA R4, R35.reuse, R41, R4 ;  /* 0x0000002923047223 */ /* 0x040fe20000000004 */
[----:B------:R-:W-:Y:S01]  /*6fd0*/  F2FP.TF32.F32.PACK_B R38, R38 ;  /* 0x00000026ff26723e */ /* 0x000fe200024050ff */
[C---:B------:R-:W-:Y:S01]  /*6fe0*/  FFMA R5, R35.reuse, R42, R5 ;  /* 0x0000002a23057223 */ /* 0x040fe20000000005 */
[----:B------:R-:W-:Y:S01]  /*6ff0*/  F2FP.TF32.F32.PACK_B R39, R39 ;  /* 0x00000027ff27723e */ /* 0x000fe200024050ff */
[C---:B------:R-:W-:Y:S01]  /*7000*/  FFMA R6, R35.reuse, R20, R6 ;  /* 0x0000001423067223 */ /* 0x040fe20000000006 */
[----:B------:R-:W-:Y:S01]  /*7010*/  FFMA R7, R35, R40, R11 ;  /* 0x0000002823077223 */ /* 0x000fe2000000000b */
        /* <DEDUP_REMOVED lines=47> */
[----:B------:R-:W-:Y:S02]  /*7310*/  UIADD3 UR4, UP0, UPT, UR50, 0x680, URZ ;  /* 0x0000068032047890 */ /* 0x000fe4000ff1e0ff */
[----:B------:R-:W-:Y:S02]  /*7320*/  UIADD3 UR9, UPT, UPT, UR41, 0x10, URZ ;  /* 0x0000001029097890 */ /* 0x000fe4000fffe0ff */
[----:B------:R-:W-:Y:S02]  /*7330*/  UIADD3 UR8, UPT, UPT, UR36, 0x2200, URZ ;  /* 0x0000220024087890 */ /* 0x000fe4000fffe0ff */
[----:B------:R-:W-:Y:S01]  /*7340*/  UIADD3.X UR5, UPT, UPT, URZ, UR51, URZ, UP0, !UPT ;  /* 0x00000033ff057290 */ /* 0x000fe200087fe4ff */
[----:B------:R-:W-:Y:S01]  /*7350*/  UMOV UR10, UR42 ;  /* 0x0000002a000a7c82 */ /* 0x000fe20008000000 */
[----:B------:R-:W-:Y:S07]  /*7360*/  UMOV UR11, UR60 ;  /* 0x0000003c000b7c82 */ /* 0x000fee0008000000 */
[----:B------:R2:W-:Y:S01]  /*7370*/  UTMASTG.3D [UR8], [UR4] ;  /* 0x00000008040073b5 */ /* 0x0005e20008010000 */
[----:B------:R0:W-:Y:S01]  /*7380*/  UTMACMDFLUSH ;  /* 0x00000000000079b7 */ /* 0x0001e20000000000 */
[----:B--2---:R-:W-:Y:S04]  /*7390*/  DEPBAR.LE SB0, 0x1 ;  /* 0x000080400000791a */ /* 0x004fe80000000000 */
.L_x_110:
[----:B------:R-:W-:Y:S05]  /*73a0*/  BSYNC.RECONVERGENT B0 ;  /* 0x0000000000007941 */ /* 0x000fea0003800200 */
.L_x_109:
[----:B------:R-:W-:Y:S01]  /*73b0*/  BAR.SYNC.DEFER_BLOCKING 0x1, 0x80 ;  /* 0x0042000000007b1d */ /* 0x000fe20000010000 */
[----:B------:R-:W-:Y:S04]  /*73c0*/  UIADD3 UR4, UPT, UPT, UR37, 0x1, URZ ;  /* 0x0000000125047890 */ /* 0x000fe8000fffe0ff */
[----:B------:R-:W-:Y:S04]  /*73d0*/  UISETP.NE.AND UP0, UPT, UR4, 0x4, UPT ;  /* 0x000000040400788c */ /* 0x000fe8000bf05270 */
[----:B------:R-:W-:Y:S01]  /*73e0*/  USEL UR38, UR4, URZ, UP0 ;  /* 0x000000ff04267287 */ /* 0x000fe20008000000 */
[----:B------:R2:W-:Y:S01]  /*73f0*/  @P6 SYNCS.ARRIVE.TRANS64.RED.A1T0 RZ, [R91+URZ], RZ ;  /* 0x000000ff5bff69a7 */ /* 0x0005e200081004ff */
[----:B------:R-:W-:Y:S01]  /*7400*/  BSSY B1, `(.L_x_111) ;  /* 0x0000017000017945 */ /* 0x000fe20003800000 */
[----:B------:R-:W4:Y:S02]  /*7410*/  @P6 SYNCS.PHASECHK.TRANS64.TRYWAIT P0, [R92+URZ+0x20], R93 ;  /* 0x0000205d5c0065a7 */ /* 0x000f2400080011ff */
[----:B----4-:R-:W-:Y:S01]  /*7420*/  @P6 SEL R89, RZ, 0x1, !P0 ;  /* 0x00000001ff596807 */ /* 0x010fe20004000000 */
[----:B--2---:R-:W-:Y:S06]  /*7430*/  @!P6 BRA `(.L_x_112) ;  /* 0x00000000004ce947 */ /* 0x004fec0003800000 */
        /* <DEDUP_REMOVED lines=9> */
[----:B------:R-:W-:Y:S04]  /*74d0*/  SHF.L.U32 R5, R77, 0x1f, RZ ;  /* 0x0000001f4d057819 */ /* 0x000fe800000006ff */
[----:B------:R-:W1:Y:S02]  /*74e0*/  SYNCS.PHASECHK.TRANS64.TRYWAIT P0, [R92+URZ+0x20], R5 ;  /* 0x000020055c0075a7 */ /* 0x000e6400080011ff */
[----:B-1----:R-:W-:Y:S05]  /*74f0*/  @!P0 BRA `(.L_x_115) ;  /* 0x0000001c00b88947 */ /* 0x002fea0003800000 */
.L_x_114:
[----:B------:R-:W-:Y:S05]  /*7500*/  BSYNC B0 ;  /* 0x0000000000007941 */ /* 0x000fea0003800000 */
.L_x_113:
[----:B------:R-:W-:Y:S02]  /*7510*/  ISETP.NE.AND P0, PT, R90, RZ, PT ;  /* 0x000000ff5a00720c */ /* 0x000fe40003f05270 */
[----:B------:R-:W-:Y:S11]  /*7520*/  IADD3 R43, PT, PT, R43, 0x1, RZ ;  /* 0x000000012b2b7810 */ /* 0x000ff60007ffe0ff */
[----:B------:R2:W4:Y:S04]  /*7530*/  @P0 LDS.128 R56, [R4] ;  /* 0x0000000004380984 */ /* 0x0005280000000c00 */
[----:B------:R2:W1:Y:S04]  /*7540*/  @P0 LDS.128 R52, [R3+0x10] ;  /* 0x0000100003340984 */ /* 0x0004680000000c00 */
[----:B------:R2:W1:Y:S04]  /*7550*/  @P0 LDS.128 R48, [R2+0x20] ;  /* 0x0000200002300984 */ /* 0x0004680000000c00 */
[----:B------:R2:W1:Y:S02]  /*7560*/  @P0 LDS.128 R44, [R0+0x30] ;  /* 0x00003000002c0984 */ /* 0x0004640000000c00 */
.L_x_112:
[----:B------:R-:W-:Y:S05]  /*7570*/  BSYNC B1 ;  /* 0x0000000000017941 */ /* 0x000fea0003800000 */
.L_x_111:
[----:B--2---:R-:W-:Y:S05]  /*7580*/  VIADD R3, R34, 0x20 ;  /* 0x0000002022037836 */ /* 0x004fea0000000000 */
[----:B------:R-:W-:Y:S04]  /*7590*/  SHF.R.U32.HI R3, RZ, 0x15, R3 ;  /* 0x00000015ff037819 */ /* 0x000fe80000011603 */
[----:B------:R-:W-:Y:S11]  /*75a0*/  LOP3.LUT P0, RZ, R3, 0x3, R72, 0x48, !PT ;  /* 0x0000000303ff7812 */ /* 0x000ff60007804848 */
[----:B------:R-:W-:Y:S02]  /*75b0*/  @!UPT UIADD3 URZ, UPT, UPT, URZ, URZ, URZ ;  /* 0x000000fffffff290 */ /* 0x000fe4000fffe0ff */
[----:B------:R-:W-:Y:S05]  /*75c0*/  @!P0 BRA `(.L_x_116) ;  /* 0x0000000000408947 */ /* 0x000fea0003800000 */
[----:B------:R-:W2:Y:S01]  /*75d0*/  LDCU.64 UR8, c[0x4][0x70] ;  /* 0x01000e00ff0877ac */ /* 0x000ea20008000a00 */
[----:B------:R-:W-:Y:S01]  /*75e0*/  MOV R3, 0x0 ;  /* 0x0000000000037802 */ /* 0x000fe20000000f00 */
[----:B-1----:R-:W-:Y:S02]  /*75f0*/  HFMA2 R12, -RZ, RZ, 0, 5.9604644775390625e-08 ;  /* 0x00000001ff0c7431 */ /* 0x002fe400000001ff */
[----:B------:R-:W-:Y:S02]  /*7600*/  IMAD.MOV.U32 R8, RZ, RZ, 0x192 ;  /* 0x00000192ff087424 */ /* 0x000fe400078e00ff */
[----:B------:R-:W-:Y:S01]  /*7610*/  IMAD.MOV.U32 R13, RZ, RZ, RZ ;  /* 0x000000ffff0d7224 */ /* 0x000fe200078e00ff */
[----:B------:R-:W1:Y:S01]  /*7620*/  LDCU.64 UR6, c[0x4][0x78] ;  /* 0x01000f00ff0677ac */ /* 0x000e620008000a00 */
[----:B------:R-:W3:Y:S01]  /*7630*/  LDC.64 R2, c[0x4][R3] ;  /* 0x0100000003027b82 */ /* 0x000ee20000000a00 */
[----:B------:R-:W5:Y:S01]  /*7640*/  LDCU.64 UR4, c[0x4][0x10] ;  /* 0x01000200ff0477ac */ /* 0x000f620008000a00 */
[----:B--2---:R-:W-:Y:S01]  /*7650*/  MOV R5, UR9 ;  /* 0x0000000900057c02 */ /* 0x004fe20008000f00 */
[----:B------:R-:W-:Y:S01]  /*7660*/  IMAD.U32 R4, RZ, RZ, UR8 ;  /* 0x00000008ff047e24 */ /* 0x000fe2000f8e00ff */
[----:B-1----:R-:W-:Y:S01]  /*7670*/  MOV R7, UR7 ;  /* 0x0000000700077c02 */ /* 0x002fe20008000f00 */
[----:B------:R-:W-:Y:S01]  /*7680*/  IMAD.U32 R6, RZ, RZ, UR6 ;  /* 0x00000006ff067e24 */ /* 0x000fe2000f8e00ff */
[----:B-----5:R-:W-:Y:S01]  /*7690*/  MOV R11, UR5 ;  /* 0x00000005000b7c02 */ /* 0x020fe20008000f00 */
[----:B------:R-:W-:Y:S02]  /*76a0*/  IMAD.U32 R10, RZ, RZ, UR4 ;  /* 0x00000004ff0a7e24 */ /* 0x000fe4000f8e00ff */
[----:B------:R-:W-:Y:S07]  /*76b0*/  LEPC R20, `(.L_x_116) ;  /* 0x000000001014794e */ /* 0x000fee0000000000 */
[----:B---34-:R-:W-:Y:S05]  /*76c0*/  CALL.ABS.NOINC R2 ;  /* 0x0000000002007343 */ /* 0x018fea0003c00000 */
.L_x_116:
[----:B----4-:R-:W-:Y:S01]  /*76d0*/  LOP3.LUT R20, R56, 0xffffe000, RZ, 0xc0, !PT ;  /* 0xffffe00038147812 */ /* 0x010fe200078ec0ff */
[----:B------:R-:W-:Y:S05]  /*76e0*/  WARPSYNC.ALL ;  /* 0x0000000000007948 */ /* 0x000fea0003800000 */
[----:B------:R-:W-:Y:S01]  /*76f0*/  R2UR UR4, R34 ;  /* 0x00000000220472ca */ /* 0x000fe200000e0000 */
[----:B-1----:R-:W-:Y:S01]  /*7700*/  IMAD.U32 R92, RZ, RZ, UR38 ;  /* 0x00000026ff5c7e24 */ /* 0x002fe2000f8e00ff */
        /* <DEDUP_REMOVED lines=8> */
[----:B------:R-:W1:Y:S10]  /*7790*/  LDTM.x16 R4, tmem[UR4+0x20] ;  /* 0x00002004000479ee */ /* 0x000e740008240000 */
[----:B------:R-:W-:Y:S02]  /*77a0*/  @P6 LEA R92, R92, UR36, 0x3 ;  /* 0x000000245c5c6c11 */ /* 0x000fe4000f8e18ff */
[----:B------:R-:W-:Y:S03]  /*77b0*/  @P6 SHF.L.U32 R93, R77, 0x1f, RZ ;  /* 0x0000001f4d5d6819 */ /* 0x000fe600000006ff */
[----:B------:R-:W-:Y:S05]  /*77c0*/  @P6 VIADD R92, R92, 0x40 ;  /* 0x000000405c5c6836 */ /* 0x000fea0000000000 */
[----:B------:R-:W-:Y:S02]  /*77d0*/  @P6 PRMT R91, R91, 0x654, R92 ;  /* 0x000006545b5b6816 */ /* 0x000fe4000000005c */
[----:B------:R-:W-:Y:S01]  /*77e0*/  LEA R92, R43, UR36, 0x3 ;  /* 0x000000242b5c7c11 */ /* 0x000fe2000f8e18ff */
[C---:B-1----:R-:W-:Y:S01]  /*77f0*/  FMUL R0, R32.reuse, R4 ;  /* 0x0000000420007220 */ /* 0x042fe20000400000 */
        /* <DEDUP_REMOVED lines=79> */
.L_x_118:
[----:B------:R-:W-:Y:S05]  /*7cf0*/  BSYNC.RECONVERGENT B0 ;  /* 0x0000000000007941 */ /* 0x000fea0003800200 */
.L_x_117:
        /* <DEDUP_REMOVED lines=13> */
[C---:B------:R-:W-:Y:S01]  /*7dd0*/  @P1 IMAD R3, R43.reuse, 0x2000, R80 ;  /* 0x000020002b031824 */ /* 0x040fe200078e0250 */
[C---:B------:R-:W-:Y:S01]  /*7de0*/  @P1 LEA R0, R43.reuse, R78, 0xd ;  /* 0x0000004e2b001211 */ /* 0x040fe200078e68ff */
[C---:B------:R-:W-:Y:S02]  /*7df0*/  @P1 IMAD R2, R43.reuse, 0x2000, R79 ;  /* 0x000020002b021824 */ /* 0x040fe400078e024f */
[----:B------:R-:W-:Y:S01]  /*7e00*/  @P1 IMAD R43, R43, 0x2000, R86 ;  /* 0x000020002b2b1824 */ /* 0x000fe200078e0256 */
[----:B------:R-:W-:Y:S06]  /*7e10*/  @P0 BRA `(.L_x_122) ;  /* 0x00000000000c0947 */ /* 0x000fec0003800000 */
[----:B-1----:R-:W-:Y:S04]  /*7e20*/  SHF.L.U32 R5, R77, 0x1f, RZ ;  /* 0x0000001f4d057819 */ /* 0x002fe800000006ff */
[----:B------:R-:W1:Y:S02]  /*7e30*/  SYNCS.PHASECHK.TRANS64.TRYWAIT P0, [R92+URZ+0x20], R5 ;  /* 0x000020055c0075a7 */ /* 0x000e6400080011ff */
[----:B-1----:R-:W-:Y:S05]  /*7e40*/  @!P0 BRA `(.L_x_123) ;  /* 0x0000001400788947 */ /* 0x002fea0003800000 */
.L_x_122:
[----:B------:R-:W-:Y:S05]  /*7e50*/  BSYNC B0 ;  /* 0x0000000000007941 */ /* 0x000fea0003800000 */
.L_x_121:
[----:B------:R-:W-:Y:S11]  /*7e60*/  ISETP.NE.AND P0, PT, R90, RZ, PT ;  /* 0x000000ff5a00720c */ /* 0x000ff60003f05270 */
[----:B------:R-:W-:Y:S02]  /*7e70*/  @!UPT UIADD3 URZ, UPT, UPT, URZ, URZ, URZ ;  /* 0x000000fffffff290 */ /* 0x000fe4000fffe0ff */
[----:B------:R2:W4:Y:S04]  /*7e80*/  @P0 LDS.128 R56, [R3] ;  /* 0x0000000003380984 */ /* 0x0005280000000c00 */
[----:B------:R2:W1:Y:S04]  /*7e90*/  @P0 LDS.128 R52, [R2+0x10] ;  /* 0x0000100002340984 */ /* 0x0004680000000c00 */
[----:B------:R2:W1:Y:S04]  /*7ea0*/  @P0 LDS.128 R48, [R0+0x20] ;  /* 0x0000200000300984 */ /* 0x0004680000000c00 */
[----:B------:R2:W1:Y:S02]  /*7eb0*/  @P0 LDS.128 R44, [R43+0x30] ;  /* 0x000030002b2c0984 */ /* 0x0004640000000c00 */
.L_x_120:
[----:B------:R-:W-:Y:S05]  /*7ec0*/  BSYNC B1 ;  /* 0x0000000000017941 */ /* 0x000fea0003800000 */
.L_x_119:
        /* <DEDUP_REMOVED lines=21> */
.L_x_124:
[----:B------:R-:W-:Y:S01]  /*8020*/  ISETP.NE.AND P0, PT, R82, RZ, PT ;  /* 0x000000ff5200720c */ /* 0x000fe20003f05270 */
[----:B------:R-:W-:Y:S05]  /*8030*/  WARPSYNC.ALL ;  /* 0x0000000000007948 */ /* 0x000fea0003800000 */
[----:B------:R-:W-:Y:S01]  /*8040*/  R2UR UR4, R34 ;  /* 0x00000000220472ca */ /* 0x000fe200000e0000 */
[----:B------:R-:W-:Y:S01]  /*8050*/  BSSY.RECONVERGENT B0, `(.L_x_125) ;  /* 0x000005c000007945 */ /* 0x000fe20003800200 */
[----:B----4-:R-:W-:Y:S02]  /*8060*/  LOP3.LUT R0, R56, 0xffffe000, RZ, 0xc0, !PT ;  /* 0xffffe00038007812 */ /* 0x010fe400078ec0ff */
[----:B------:R-:W-:Y:S02]  /*8070*/  LOP3.LUT R2, R57, 0xffffe000, RZ, 0xc0, !PT ;  /* 0xffffe00039027812 */ /* 0x000fe400078ec0ff */
[----:B------:R-:W-:Y:S02]  /*8080*/  LOP3.LUT R3, R58, 0xffffe000, RZ, 0xc0, !PT ;  /* 0xffffe0003a037812 */ /* 0x000fe400078ec0ff */
[----:B------:R-:W-:Y:S02]  /*8090*/  LOP3.LUT R20, R59, 0xffffe000, RZ, 0xc0, !PT ;  /* 0xffffe0003b147812 */ /* 0x000fe400078ec0ff */
[----:B-1----:R-:W-:Y:S02]  /*80a0*/  LOP3.LUT R21, R52, 0xffffe000, RZ, 0xc0, !PT ;  /* 0xffffe00034157812 */ /* 0x002fe400078ec0ff */
[----:B------:R-:W-:Y:S01]  /*80b0*/  LOP3.LUT R36, R53, 0xffffe000, RZ, 0xc0, !PT ;  /* 0xffffe00035247812 */ /* 0x000fe200078ec0ff */
[----:B------:R-:W1:Y:S01]  /*80c0*/  LDTM.x16 R4, tmem[UR4+0x30] ;  /* 0x00003004000479ee */ /* 0x000e620008240000 */
[----:B------:R-:W-:Y:S01]  /*80d0*/  R2UR UR4, R88 ;  /* 0x00000000580472ca */ /* 0x000fe200000e0000 */
[----:B------:R-:W-:Y:S01]  /*80e0*/  NOP ;  /* 0x0000000000007918 */ /* 0x000fe20000000000 */
[----:B------:R-:W-:Y:S02]  /*80f0*/  LOP3.LUT R37, R54, 0xffffe000, RZ, 0xc0, !PT ;  /* 0xffffe00036257812 */ /* 0x000fe400078ec0ff */
[----:B------:R-:W-:Y:S02]  /*8100*/  LOP3.LUT R38, R55, 0xffffe000, RZ, 0xc0, !PT ;  /* 0xffffe00037267812 */ /* 0x000fe400078ec0ff */
[----:B------:R-:W-:Y:S02]  /*8110*/  LOP3.LUT R39, R48, 0xffffe000, RZ, 0xc0, !PT ;  /* 0xffffe00030277812 */ /* 0x000fe400078ec0ff */
[----:B------:R-:W-:Y:S02]  /*8120*/  LOP3.LUT R40, R49, 0xffffe000, RZ, 0xc0, !PT ;  /* 0xffffe00031287812 */ /* 0x000fe400078ec0ff */
[----:B------:R-:W-:Y:S02]  /*8130*/  LOP3.LUT R41, R50, 0xffffe000, RZ, 0xc0, !PT ;  /* 0xffffe00032297812 */ /* 0x000fe400078ec0ff */
[----:B------:R-:W-:Y:S01]  /*8140*/  LOP3.LUT R42, R51, 0xffffe000, RZ, 0xc0, !PT ;  /* 0xffffe000332a7812 */ /* 0x000fe200078ec0ff */
[----:B------:R-:W-:Y:S01]  /*8150*/  UIADD3 UR4, UPT, UPT, UR4, 0xb0, URZ ;  /* 0x000000b004047890 */ /* 0x000fe2000fffe0ff */
[----:B------:R-:W-:Y:S02]  /*8160*/  LOP3.LUT R43, R44, 0xffffe000, RZ, 0xc0, !PT ;  /* 0xffffe0002c2b7812 */ /* 0x000fe400078ec0ff */
[----:B------:R-:W-:Y:S01]  /*8170*/  LOP3.LUT R44, R45, 0xffffe000, RZ, 0xc0, !PT ;  /* 0xffffe0002d2c7812 */ /* 0x000fe200078ec0ff */
[----:B------:R-:W-:Y:S01]  /*8180*/  UPRMT UR4, UR45, 0x654, UR4 ;  /* 0x000006542d047896 */ /* 0x000fe20008000004 */
[----:B------:R-:W-:Y:S02]  /*8190*/  LOP3.LUT R45, R46, 0xffffe000, RZ, 0xc0, !PT ;  /* 0xffffe0002e2d7812 */ /* 0x000fe400078ec0ff */
[----:B------:R-:W-:Y:S01]  /*81a0*/  LOP3.LUT R46, R47, 0xffffe000, RZ, 0xc0, !PT ;  /* 0xffffe0002f2e7812 */ /* 0x000fe200078ec0ff */
[C---:B-1----:R-:W-:Y:S01]  /*81b0*/  FMUL R4, R32.reuse, R4 ;  /* 0x0000000420047220 */ /* 0x042fe20000400000 */
[C---:B------:R-:W-:Y:S01]  /*81c0*/  FMUL R5, R32.reuse, R5 ;  /* 0x0000000520057220 */ /* 0x040fe20000400000 */
[C---:B------:R-:W-:Y:S01]  /*81d0*/  FMUL R6, R32.reuse, R6 ;  /* 0x0000000620067220 */ /* 0x040fe20000400000 */
[C---:B------:R-:W-:Y:S01]  /*81e0*/  FMUL R7, R32.reuse, R7 ;  /* 0x0000000720077220 */ /* 0x040fe20000400000 */
[C---:B------:R-:W-:Y:S01]  /*81f0*/  FFMA R4, R35.reuse, R0, R4 ;  /* 0x0000000023047223 */ /* 0x040fe20000000004 */
[C---:B------:R-:W-:Y:S01]  /*8200*/  FFMA R5, R35.reuse, R2, R5 ;  /* 0x0000000223057223 */ /* 0x040fe20000000005 */
[C---:B------:R-:W-:Y:S01]  /*8210*/  FFMA R6, R35.reuse, R3, R6 ;  /* 0x0000000323067223 */ /* 0x040fe20000000006 */
[C---:B------:R-:W-:Y:S01]  /*8220*/  FFMA R7, R35.reuse, R20, R7 ;  /* 0x0000001423077223 */ /* 0x040fe20000000007 */
[C---:B------:R-:W-:Y:S01]  /*8230*/  FMUL R8, R32.reuse, R8 ;  /* 0x0000000820087220 */ /* 0x040fe20000400000 */
        /* <DEDUP_REMOVED lines=9> */
[----:B------:R-:W-:Y:S01]  /*82d0*/  F2FP.TF32.F32.PACK_B R7, R7 ;  /* 0x00000007ff07723e */ /* 0x000fe200024050ff */
[C---:B------:R-:W-:Y:S01]  /*82e0*/  FFMA R11, R35.reuse, R38, R11 ;  /* 0x00000026230b7223 */ /* 0x040fe2000000000b */
[C---:B------:R-:W-:Y:S01]  /*82f0*/  FMUL R12, R32.reuse, R12 ;  /* 0x0000000c200c7220 */ /* 0x040fe20000400000 */
[----:B------:R-:W-:Y:S01]  /*8300*/  SYNCS.ARRIVE.TRANS64.RED.A1T0 RZ, [UR4], RZ ;  /* 0x000000ffffff79a7 */ /* 0x000fe20008100404 */
[----:B------:R-:W-:Y:S01]  /*8310*/  F2FP.TF32.F32.PACK_B R8, R8 ;  /* 0x00000008ff08723e */ /* 0x000fe200024050ff */
[----:B------:R1:W-:Y:S01]  /*8320*/  STS.128 [R80+0x6000], R4 ;  /* 0x0060000450007388 */ /* 0x0003e20000000c00 */
        /* <DEDUP_REMOVED lines=9> */
[C---:B------:R-:W-:Y:S01]  /*83c0*/  FFMA R15, R35.reuse, R42, R15 ;  /* 0x0000002a230f7223 */ /* 0x040fe2000000000f */
[C---:B------:R-:W-:Y:S01]  /*83d0*/  FMUL R16, R32.reuse, R16 ;  /* 0x0000001020107220 */ /* 0x040fe20000400000 */
[----:B------:R-:W-:Y:S01]  /*83e0*/  F2FP.TF32.F32.PACK_B R12, R12 ;  /* 0x0000000cff0c723e */ /* 0x000fe200024050ff */
[----:B------:R1:W-:Y:S01]  /*83f0*/  STS.128 [R79+0x6010], R8 ;  /* 0x006010084f007388 */ /* 0x0003e20000000c00 */
[C---:B------:R-:W-:Y:S01]  /*8400*/  FMUL R17, R32.reuse, R17 ;  /* 0x0000001120117220 */ /* 0x040fe20000400000 */
[C---:B------:R-:W-:Y:S01]  /*8410*/  FMUL R18, R32.reuse, R18 ;  /* 0x0000001220127220 */ /* 0x040fe20000400000 */
[----:B------:R-:W-:Y:S01]  /*8420*/  FMUL R19, R32, R19 ;  /* 0x0000001320137220 */ /* 0x000fe20000400000 */
[----:B------:R-:W-:Y:S01]  /*8430*/  F2FP.TF32.F32.PACK_B R13, R13 ;  /* 0x0000000dff0d723e */ /* 0x000fe200024050ff */
[C---:B------:R-:W-:Y:S01]  /*8440*/  FFMA R16, R35.reuse, R43, R16 ;  /* 0x0000002b23107223 */ /* 0x040fe20000000010 */
[----:B------:R-:W-:Y:S01]  /*8450*/  F2FP.TF32.F32.PACK_B R14, R14 ;  /* 0x0000000eff0e723e */ /* 0x000fe200024050ff */
[C---:B------:R-:W-:Y:S01]  /*8460*/  FFMA R17, R35.reuse, R44, R17 ;  /* 0x0000002c23117223 */ /* 0x040fe20000000011 */
[----:B------:R-:W-:Y:S01]  /*8470*/  F2FP.TF32.F32.PACK_B R15, R15 ;  /* 0x0000000fff0f723e */ /* 0x000fe200024050ff */
[C---:B------:R-:W-:Y:S01]  /*8480*/  FFMA R18, R35.reuse, R45, R18 ;  /* 0x0000002d23127223 */ /* 0x040fe20000000012 */
[----:B------:R-:W-:Y:S01]  /*8490*/  FFMA R19, R35, R46, R19 ;  /* 0x0000002e23137223 */ /* 0x000fe20000000013 */
[----:B------:R-:W-:Y:S02]  /*84a0*/  F2FP.TF32.F32.PACK_B R16, R16 ;  /* 0x00000010ff10723e */ /* 0x000fe400024050ff */
[----:B------:R1:W-:Y:S01]  /*84b0*/  STS.128 [R78+0x6020], R12 ;  /* 0x0060200c4e007388 */ /* 0x0003e20000000c00 */
[----:B------:R-:W-:Y:S02]  /*84c0*/  F2FP.TF32.F32.PACK_B R17, R17 ;  /* 0x00000011ff11723e */ /* 0x000fe400024050ff */
        /* <DEDUP_REMOVED lines=20> */
.L_x_126:
[----:B------:R-:W-:Y:S05]  /*8610*/  BSYNC.RECONVERGENT B0 ;  /* 0x0000000000007941 */ /* 0x000fea0003800200 */
.L_x_125:
[----:B------:R-:W-:Y:S01]  /*8620*/  BAR.SYNC.DEFER_BLOCKING 0x1, 0x80 ;  /* 0x0042000000007b1d */ /* 0x000fe20000010000 */
[----:B------:R-:W-:Y:S01]  /*8630*/  UISETP.NE.AND UP0, UPT, UR39, -0x4, UPT ;  /* 0xfffffffc2700788c */ /* 0x000fe2000bf05270 */
[----:B------:R-:W-:Y:S08]  /*8640*/  IADD3 R0, PT, PT, R30, 0x1, RZ ;  /* 0x000000011e007810 */ /* 0x000ff00007ffe0ff */
[----:B------:R-:W-:Y:S05]  /*8650*/  BRA.U !UP0, `(.L_x_127) ;  /* 0x0000000108287547 */ /* 0x000fea000b800000 */
[----:B------:R-:W-:Y:S01]  /*8660*/  ISETP.NE.AND P0, PT, R87, RZ, PT ;  /* 0x000000ff5700720c */ /* 0x000fe20003f05270 */
[----:B------:R-:W-:Y:S01]  /*8670*/  IMAD.U32 R3, RZ, RZ, UR37 ;  /* 0x00000025ff037e24 */ /* 0x000fe2000f8e00ff */
[----:B------:R-:W-:Y:S01]  /*8680*/  UIADD3 UR4, UPT, UPT, UR37, 0x1, URZ ;  /* 0x0000000125047890 */ /* 0x000fe2000fffe0ff */
[----:B------:R-:W-:Y:S03]  /*8690*/  IMAD.U32 R2, RZ, RZ, UR45 ;  /* 0x0000002dff027e24 */ /* 0x000fe6000f8e00ff */
[----:B------:R-:W-:Y:S04]  /*86a0*/  UISETP.NE.AND UP0, UPT, UR4, 0x4, UPT ;  /* 0x000000040400788c */ /* 0x000fe8000bf05270 */
[----:B------:R-:W-:Y:S03]  /*86b0*/  USEL UR37, UR4, URZ, UP0 ;  /* 0x000000ff04257287 */ /* 0x000fe60008000000 */
[----:B------:R-:W-:Y:S05]  /*86c0*/  @P0 LEA R3, R3, UR36, 0x3 ;  /* 0x0000002403030c11 */ /* 0x000fea000f8e18ff */
[----:B------:R-:W-:Y:S05]  /*86d0*/  @P0 VIADD R3, R3, 0x40 ;  /* 0x0000004003030836 */ /* 0x000fea0000000000 */
[----:B------:R-:W-:Y:S04]  /*86e0*/  @P0 PRMT R2, R2, 0x654, R3 ;  /* 0x0000065402020816 */ /* 0x000fe80000000003 */
[----:B------:R2:W-:Y:S03]  /*86f0*/  @P0 SYNCS.ARRIVE.TRANS64.RED.A1T0 RZ, [R2+URZ], RZ ;  /* 0x000000ff02ff09a7 */ /* 0x0005e600081004ff */
.L_x_127:
[----:B------:R-:W-:Y:S01]  /*8700*/  ISETP.NE.AND P2, PT, R83, RZ, PT ;  /* 0x000000ff5300720c */ /* 0x000fe20003f45270 */
[----:B------:R-:W-:Y:S01]  /*8710*/  UIADD3 UR39, UPT, UPT, UR39, 0x4, URZ ;  /* 0x0000000427277890 */ /* 0x000fe2000fffe0ff */
[----:B------:R-:W-:Y:S01]  /*8720*/  ISETP.NE.AND P0, PT, R85, 0x2, PT ;  /* 0x000000025500780c */ /* 0x000fe20003f05270 */
[----:B------:R-:W-:Y:S01]  /*8730*/  IMAD.IADD R20, R29, 0x1, R66 ;  /* 0x000000011d147824 */ /* 0x000fe200078e0242 */
[----:B------:R-:W-:Y:S01]  /*8740*/  ISETP.NE.AND P1, PT, R0, 0x4, PT ;  /* 0x000000040000780c */ /* 0x000fe20003f25270 */
[----:B------:R-:W-:Y:S01]  /*8750*/  IMAD.IADD R21, R31, 0x1, R68 ;  /* 0x000000011f157824 */ /* 0x000fe200078e0244 */
[----:B--2---:R-:W-:Y:S02]  /*8760*/  SEL R2, RZ, 0x1, P0 ;  /* 0x00000001ff027807 */ /* 0x004fe40000000000 */
[----:B------:R-:W-:Y:S02]  /*8770*/  SEL R3, RZ, 0x1, P1 ;  /* 0x00000001ff037807 */ /* 0x000fe40000800000 */
[----:B------:R-:W-:Y:S02]  /*8780*/  LOP3.LUT R75, R75, R2, RZ, 0x3c, !PT ;  /* 0x000000024b4b7212 */ /* 0x000fe400078e3cff */
[----:B------:R-:W-:Y:S02]  /*8790*/  LOP3.LUT R76, R76, R3, RZ, 0x3c, !PT ;  /* 0x000000034c4c7212 */ /* 0x000fe400078e3cff */
[----:B------:R-:W-:Y:S02]  /*87a0*/  @P2 R2UR UR60, R74 ;  /* 0x000000004a3c22ca */ /* 0x000fe400000e0000 */
[----:B------:R-:W-:Y:S02]  /*87b0*/  SEL R85, R85, RZ, P0 ;  /* 0x000000ff55557207 */ /* 0x000fe40000000000 */
[----:B------:R-:W-:Y:S01]  /*87c0*/  SEL R30, R0, RZ, P1 ;  /* 0x000000ff001e7207 */ /* 0x000fe20000800000 */
[----:B------:R-:W-:Y:S10]  /*87d0*/  @P2 BRA `(.L_x_128) ;  /* 0xffffffcc00502947 */ /* 0x000ff4000383ffff */
[----:B------:R-:W-:-:S09]  /*87e0*/  UISETP.NE.AND UP0, UPT, UR44, URZ, UPT ;  /* 0x000000ff2c00728c */ /* 0x000fd2000bf05270 */
[----:B------:R-:W-:Y:S05]  /*87f0*/  BRA.U !UP0, `(.L_x_129) ;  /* 0x0000000108487547 */ /* 0x000fea000b800000 */
[----:B------:R-:W2:Y:S02]  /*8800*/  LDCU.64 UR4, c[0x0][0x890] ;  /* 0x00011200ff0477ac */ /* 0x000ea40008000a00 */
[----:B--2---:R-:W-:-:S04]  /*8810*/  UISETP.NE.U32.AND UP0, UPT, UR4, URZ, UPT ;  /* 0x000000ff0400728c */ /* 0x004fc8000bf05070 */
[----:B------:R-:W-:-:S09]  /*8820*/  UISETP.NE.AND.EX UP0, UPT, UR5, URZ, UPT, UP0 ;  /* 0x000000ff0500728c */ /* 0x000fd2000bf05300 */
[----:B------:R-:W-:Y:S05]  /*8830*/  BRA.U UP0, `(.L_x_130) ;  /* 0x00000001000c7547 */ /* 0x000fea000b800000 */
[----:B------:R-:W-:-:S13]  /*8840*/  FSETP.NEU.AND P0, PT, R35, RZ, PT ;  /* 0x000000ff2300720b */ /* 0x000fda0003f0d000 */
[----:B------:R-:W-:Y:S05]  /*8850*/  @!P0 EXIT ;  /* 0x000000000000894d */ /* 0x000fea0003800000 */
[----:B------:R-:W-:Y:S05]  /*8860*/  BRA `(.L_x_129) ;  /* 0x00000000002c7947 */ /* 0x000fea0003800000 */
.L_x_130:
[----:B------:R-:W-:Y:S01]  /*8870*/  ISETP.NE.AND P0, PT, R84, RZ, PT ;  /* 0x000000ff5400720c */ /* 0x000fe20003f05270 */
[----:B------:R-:W-:-:S12]  /*8880*/  BSSY.RECONVERGENT B0, `(.L_x_129) ;  /* 0x0000009000007945 */ /* 0x000fd80003800200 */
[----:B------:R-:W-:Y:S05]  /*8890*/  @P0 BRA `(.L_x_131) ;  /* 0x0000000000140947 */ /* 0x000fea0003800000 */
[----:B------:R-:W2:Y:S02]  /*88a0*/  LDCU.64 UR4, c[0x0][0x888] ;  /* 0x00011100ff0477ac */ /* 0x000ea40008000a00 */
[----:B--2---:R-:W-:-:S04]  /*88b0*/  ISETP.NE.U32.AND P0, PT, RZ, UR4, PT ;  /* 0x00000004ff007c0c */ /* 0x004fc8000bf05070 */
[----:B------:R-:W-:-:S13]  /*88c0*/  ISETP.NE.AND.EX P0, PT, RZ, UR5, PT, P0 ;  /* 0x00000005ff007c0c */ /* 0x000fda000bf05300 */
[----:B------:R-:W-:Y:S05]  /*88d0*/  @!P0 EXIT ;  /* 0x000000000000894d */ /* 0x000fea0003800000 */
[----:B------:R-:W-:Y:S05]  /*88e0*/  BRA `(.L_x_132) ;  /* 0x0000000000087947 */ /* 0x000fea0003800000 */
.L_x_131:
[----:B------:R-:W-:-:S13]  /*88f0*/  FSETP.NEU.AND P0, PT, R35, RZ, PT ;  /* 0x000000ff2300720b */ /* 0x000fda0003f0d000 */
[----:B------:R-:W-:Y:S05]  /*8900*/  @!P0 EXIT ;  /* 0x000000000000894d */ /* 0x000fea0003800000 */
.L_x_132:
[----:B------:R-:W-:Y:S05]  /*8910*/  BSYNC.RECONVERGENT B0 ;  /* 0x0000000000007941 */ /* 0x000fea0003800200 */
.L_x_129:
[----:B------:R-:W-:Y:S01]  /*8920*/  ULEA UR4, UR37, UR36, 0x3 ;  /* 0x0000002425047291 */ /* 0x000fe2000f8e18ff */
[----:B------:R-:W-:-:S04]  /*8930*/  DEPBAR.LE SB0, 0x0 ;  /* 0x000080000000791a */ /* 0x000fc80000000000 */
[----:B------:R-:W-:-:S04]  /*8940*/  UIADD3 UR4, UPT, UPT, UR4, 0x40, URZ ;  /* 0x0000004004047890 */ /* 0x000fc8000fffe0ff */
[----:B------:R-:W-:-:S09]  /*8950*/  UPRMT UR4, UR45, 0x654, UR4 ;  /* 0x000006542d047896 */ /* 0x000fd20008000004 */
[----:B------:R-:W-:Y:S01]  /*8960*/  SYNCS.ARRIVE.TRANS64.RED.A1T0 RZ, [UR4], RZ ;  /* 0x000000ffffff79a7 */ /* 0x000fe20008100404 */
[----:B------:R-:W-:Y:S05]  /*8970*/  EXIT ;  /* 0x000000000000794d */ /* 0x000fea0003800000 */
.L_x_19:
[----:B--2---:R2:W1:Y:S02]  /*8980*/  SYNCS.PHASECHK.TRANS64.TRYWAIT P0, [R3+URZ+0xe0], R2 ;  /* 0x0000e002030075a7 */ /* 0x00446400080011ff */
[----:B-1----:R-:W-:Y:S05]  /*8990*/  @!P0 NANOSLEEP.SYNCS 0x989680 ;  /* 0x009896800000895d */ /* 0x002fea0003900000 */
[----:B------:R-:W1:Y:S02]  /*89a0*/  @!P0 SYNCS.PHASECHK.TRANS64 P0, [R3+URZ+0xe0], R2 ;  /* 0x0000e002030085a7 */ /* 0x000e6400080010ff */
[----:B-1----:R-:W-:Y:S05]  /*89b0*/  @!P0 BRA `(.L_x_19) ;  /* 0xfffffffc00f08947 */ /* 0x002fea000383ffff */
[----:B------:R-:W-:Y:S05]  /*89c0*/  BRA `(.L_x_133) ;  /* 0xffffff8800f87947 */ /* 0x000fea000383ffff */
.L_x_22:
[----:B-1----:R-:W-:-:S07]  /*89d0*/  MOV R2, UR57 ;  /* 0x0000003900027c02 */ /* 0x002fce0008000f00 */
.L_x_134:
[----:B-1----:R1:W2:Y:S02]  /*89e0*/  SYNCS.PHASECHK.TRANS64.TRYWAIT P0, [R2+URZ+0x10], R5 ;  /* 0x00001005020075a7 */ /* 0x0022a400080011ff */
[----:B--2---:R-:W-:Y:S05]  /*89f0*/  @!P0 NANOSLEEP.SYNCS 0x989680 ;  /* 0x009896800000895d */ /* 0x004fea0003900000 */
[----:B------:R-:W2:Y:S02]  /*8a00*/  @!P0 SYNCS.PHASECHK.TRANS64 P0, [R2+URZ+0x10], R5 ;  /* 0x00001005020085a7 */ /* 0x000ea400080010ff */
[----:B--2---:R-:W-:Y:S05]  /*8a10*/  @!P0 BRA `(.L_x_134) ;  /* 0xfffffffc00f08947 */ /* 0x004fea000383ffff */
[----:B------:R-:W-:Y:S05]  /*8a20*/  BRA `(.L_x_21) ;  /* 0xffffff8c00487947 */ /* 0x000fea000383ffff */
.L_x_30:
[----:B------:R-:W-:-:S07]  /*8a30*/  MOV R2, UR57 ;  /* 0x0000003900027c02 */ /* 0x000fce0008000f00 */
.L_x_135:
[----:B-1----:R1:W2:Y:S02]  /*8a40*/  SYNCS.PHASECHK.TRANS64.TRYWAIT P0, [R2+URZ+0x10], R5 ;  /* 0x00001005020075a7 */ /* 0x0022a400080011ff */
[----:B--2---:R-:W-:Y:S05]  /*8a50*/  @!P0 NANOSLEEP.SYNCS 0x989680 ;  /* 0x009896800000895d */ /* 0x004fea0003900000 */
[----:B------:R-:W2:Y:S02]  /*8a60*/  @!P0 SYNCS.PHASECHK.TRANS64 P0, [R2+URZ+0x10], R5 ;  /* 0x00001005020085a7 */ /* 0x000ea400080010ff */
[----:B--2---:R-:W-:Y:S05]  /*8a70*/  @!P0 BRA `(.L_x_135) ;  /* 0xfffffffc00f08947 */ /* 0x004fea000383ffff */
[----:B------:R-:W-:Y:S05]  /*8a80*/  BRA `(.L_x_29) ;  /* 0xffffff9000887947 */ /* 0x000fea000383ffff */
.L_x_36:
[----:B-1----:R1:W2:Y:S02]  /*8a90*/  SYNCS.PHASECHK.TRANS64.TRYWAIT P0, [R2+URZ+0x70], R3 ;  /* 0x00007003020075a7 */ /* 0x0022a400080011ff */
[----:B--2---:R-:W-:Y:S05]  /*8aa0*/  @!P0 NANOSLEEP.SYNCS 0x989680 ;  /* 0x009896800000895d */ /* 0x004fea0003900000 */
[----:B------:R-:W2:Y:S02]  /*8ab0*/  @!P0 SYNCS.PHASECHK.TRANS64 P0, [R2+URZ+0x70], R3 ;  /* 0x00007003020085a7 */ /* 0x000ea400080010ff */
[----:B--2---:R-:W-:Y:S05]  /*8ac0*/  @!P0 BRA `(.L_x_36) ;  /* 0xfffffffc00f08947 */ /* 0x004fea000383ffff */
[----:B------:R-:W-:Y:S05]  /*8ad0*/  BRA `(.L_x_136) ;  /* 0xffffff9400a87947 */ /* 0x000fea000383ffff */
.L_x_40:
[----:B----4-:R-:W-:-:S07]  /*8ae0*/  MOV R0, UR4 ;  /* 0x0000000400007c02 */ /* 0x010fce0008000f00 */
.L_x_137:
[----:B-1----:R1:W2:Y:S02]  /*8af0*/  SYNCS.PHASECHK.TRANS64.TRYWAIT P0, [R0+URZ], R3 ;  /* 0x00000003000075a7 */ /* 0x0022a400080011ff */
[----:B--2---:R-:W-:Y:S05]  /*8b00*/  @!P0 NANOSLEEP.SYNCS 0x989680 ;  /* 0x009896800000895d */ /* 0x004fea0003900000 */
[----:B------:R-:W2:Y:S02]  /*8b10*/  @!P0 SYNCS.PHASECHK.TRANS64 P0, [R0+URZ], R3 ;  /* 0x00000003000085a7 */ /* 0x000ea400080010ff */
[----:B--2---:R-:W-:Y:S05]  /*8b20*/  @!P0 BRA `(.L_x_137) ;  /* 0xfffffffc00f08947 */ /* 0x004fea000383ffff */
[----:B------:R-:W-:Y:S05]  /*8b30*/  BRA `(.L_x_138) ;  /* 0xffffff9c00187947 */ /* 0x000fea000383ffff */
.L_x_43:
[----:B-1----:R1:W2:Y:S02]  /*8b40*/  SYNCS.PHASECHK.TRANS64.TRYWAIT P0, [R0+URZ+0xd0], R5 ;  /* 0x0000d005000075a7 */ /* 0x0022a400080011ff */
[----:B--2---:R-:W-:Y:S05]  /*8b50*/  @!P0 NANOSLEEP.SYNCS 0x989680 ;  /* 0x009896800000895d */ /* 0x004fea0003900000 */
[----:B------:R-:W2:Y:S02]  /*8b60*/  @!P0 SYNCS.PHASECHK.TRANS64 P0, [R0+URZ+0xd0], R5 ;  /* 0x0000d005000085a7 */ /* 0x000ea400080010ff */
[----:B--2---:R-:W-:Y:S05]  /*8b70*/  @!P0 BRA `(.L_x_43) ;  /* 0xfffffffc00f08947 */ /* 0x004fea000383ffff */
[----:B------:R-:W-:Y:S05]  /*8b80*/  BRA `(.L_x_139) ;  /* 0xffffff9c00747947 */ /* 0x000fea000383ffff */
.L_x_44:
[----:B------:R-:W-:-:S07]  /*8b90*/  MOV R0, UR4 ;  /* 0x0000000400007c02 */ /* 0x000fce0008000f00 */
.L_x_140:
[----:B-1----:R1:W2:Y:S02]  /*8ba0*/  SYNCS.PHASECHK.TRANS64.TRYWAIT P0, [R0+URZ+0x80], R5 ;  /* 0x00008005000075a7 */ /* 0x0022a400080011ff */
[----:B--2---:R-:W-:Y:S05]  /*8bb0*/  @!P0 NANOSLEEP.SYNCS 0x989680 ;  /* 0x009896800000895d */ /* 0x004fea0003900000 */
[----:B------:R-:W2:Y:S02]  /*8bc0*/  @!P0 SYNCS.PHASECHK.TRANS64 P0, [R0+URZ+0x80], R5 ;  /* 0x00008005000085a7 */ /* 0x000ea400080010ff */
[----:B--2---:R-:W-:Y:S05]  /*8bd0*/  @!P0 BRA `(.L_x_140) ;  /* 0xfffffffc00f08947 */ /* 0x004fea000383ffff */
[----:B------:R-:W-:Y:S05]  /*8be0*/  BRA `(.L_x_141) ;  /* 0xffffff9c00847947 */ /* 0x000fea000383ffff */
.L_x_45:
[----:B-1----:R1:W2:Y:S02]  /*8bf0*/  SYNCS.PHASECHK.TRANS64.TRYWAIT P1, [R0+URZ+0x70], R5 ;  /* 0x00007005000075a7 */ /* 0x0022a400080211ff */
[----:B--2---:R-:W-:Y:S05]  /*8c00*/  @!P1 NANOSLEEP.SYNCS 0x989680 ;  /* 0x009896800000995d */ /* 0x004fea0003900000 */
[----:B------:R-:W2:Y:S02]  /*8c10*/  @!P1 SYNCS.PHASECHK.TRANS64 P1, [R0+URZ+0x70], R5 ;  /* 0x00007005000095a7 */ /* 0x000ea400080210ff */
[----:B--2---:R-:W-:Y:S05]  /*8c20*/  @!P1 BRA `(.L_x_45) ;  /* 0xfffffffc00f09947 */ /* 0x004fea000383ffff */
[----:B------:R-:W-:Y:S05]  /*8c30*/  BRA `(.L_x_142) ;  /* 0xffffff9c00b47947 */ /* 0x000fea000383ffff */
.L_x_48:
[----:B------:R-:W-:-:S07]  /*8c40*/  MOV R0, UR4 ;  /* 0x0000000400007c02 */ /* 0x000fce0008000f00 */
.L_x_143:
[----:B-1----:R1:W2:Y:S02]  /*8c50*/  SYNCS.PHASECHK.TRANS64.TRYWAIT P0, [R0+URZ+0x80], R3 ;  /* 0x00008003000075a7 */ /* 0x0022a400080011ff */
[----:B--2---:R-:W-:Y:S05]  /*8c60*/  @!P0 NANOSLEEP.SYNCS 0x989680 ;  /* 0x009896800000895d */ /* 0x004fea0003900000 */
[----:B------:R-:W2:Y:S02]  /*8c70*/  @!P0 SYNCS.PHASECHK.TRANS64 P0, [R0+URZ+0x80], R3 ;  /* 0x00008003000085a7 */ /* 0x000ea400080010ff */
[----:B--2---:R-:W-:Y:S05]  /*8c80*/  @!P0 BRA `(.L_x_143) ;  /* 0xfffffffc00f08947 */ /* 0x004fea000383ffff */
[----:B------:R-:W-:Y:S05]  /*8c90*/  BRA `(.L_x_47) ;  /* 0xffffffa000087947 */ /* 0x000fea000383ffff */
.L_x_55:
[----:B-1----:R1:W2:Y:S02]  /*8ca0*/  SYNCS.PHASECHK.TRANS64.TRYWAIT P1, [R0+URZ+0x70], R5 ;  /* 0x00007005000075a7 */ /* 0x0022a400080211ff */
[----:B--2---:R-:W-:Y:S05]  /*8cb0*/  @!P1 NANOSLEEP.SYNCS 0x989680 ;  /* 0x009896800000995d */ /* 0x004fea0003900000 */
[----:B------:R-:W2:Y:S02]  /*8cc0*/  @!P1 SYNCS.PHASECHK.TRANS64 P1, [R0+URZ+0x70], R5 ;  /* 0x00007005000095a7 */ /* 0x000ea400080210ff */
[----:B--2---:R-:W-:Y:S05]  /*8cd0*/  @!P1 BRA `(.L_x_55) ;  /* 0xfffffffc00f09947 */ /* 0x004fea000383ffff */
[----:B------:R-:W-:Y:S05]  /*8ce0*/  BRA `(.L_x_144) ;  /* 0xffffffa400787947 */ /* 0x000fea000383ffff */
.L_x_56:
[----:B------:R-:W-:-:S13]  /*8cf0*/  R2UR UR4, R13 ;  /* 0x000000000d0472ca */ /* 0x000fda00000e0000 */
[----:B------:R-:W-:-:S07]  /*8d00*/  MOV R3, UR4 ;  /* 0x0000000400037c02 */ /* 0x000fce0008000f00 */
.L_x_145:
[----:B-1----:R1:W2:Y:S02]  /*8d10*/  SYNCS.PHASECHK.TRANS64.TRYWAIT P0, [R3+URZ+0xb0], R0 ;  /* 0x0000b000030075a7 */ /* 0x0022a400080011ff */
[----:B--2---:R-:W-:Y:S05]  /*8d20*/  @!P0 NANOSLEEP.SYNCS 0x989680 ;  /* 0x009896800000895d */ /* 0x004fea0003900000 */
[----:B------:R-:W2:Y:S02]  /*8d30*/  @!P0 SYNCS.PHASECHK.TRANS64 P0, [R3+URZ+0xb0], R0 ;  /* 0x0000b000030085a7 */ /* 0x000ea400080010ff */
[----:B--2---:R-:W-:Y:S05]  /*8d40*/  @!P0 BRA `(.L_x_145) ;  /* 0xfffffffc00f08947 */ /* 0x004fea000383ffff */
[----:B------:R-:W-:Y:S05]  /*8d50*/  BRA `(.L_x_146) ;  /* 0xffffffa400b87947 */ /* 0x000fea000383ffff */
.L_x_59:
[----:B------:R-:W-:Y:S07]  /*8d60*/  MOV R0, UR5 ;  /* 0x0000000500007c02 */ /* 0x000fee0008000f00 */
.L_x_147:
[----:B-1----:R1:W2:Y:S02]  /*8d70*/  SYNCS.PHASECHK.TRANS64.TRYWAIT P0, [R0+URZ], R3 ;  /* 0x00000003000075a7 */ /* 0x0022a400080011ff */
[----:B--2---:R-:W-:Y:S05]  /*8d80*/  @!P0 NANOSLEEP.SYNCS 0x989680 ;  /* 0x009896800000895d */ /* 0x004fea0003900000 */
[----:B------:R-:W2:Y:S02]  /*8d90*/  @!P0 SYNCS.PHASECHK.TRANS64 P0, [R0+URZ], R3 ;  /* 0x00000003000085a7 */ /* 0x000ea400080010ff */
[----:B--2---:R-:W-:Y:S05]  /*8da0*/  @!P0 BRA `(.L_x_147) ;  /* 0xfffffffc00f08947 */ /* 0x004fea000383ffff */
[----:B------:R-:W-:Y:S05]  /*8db0*/  BRA `(.L_x_58) ;  /* 0xffffffa400d47947 */ /* 0x000fea000383ffff */
.L_x_62:
[----:B------:R-:W-:-:S07]  /*8dc0*/  MOV R0, UR4 ;  /* 0x0000000400007c02 */ /* 0x000fce0008000f00 */
.L_x_148:
[----:B-1----:R1:W2:Y:S02]  /*8dd0*/  SYNCS.PHASECHK.TRANS64.TRYWAIT P0, [R0+URZ], R3 ;  /* 0x00000003000075a7 */ /* 0x0022a400080011ff */
[----:B--2---:R-:W-:Y:S05]  /*8de0*/  @!P0 NANOSLEEP.SYNCS 0x989680 ;  /* 0x009896800000895d */ /* 0x004fea0003900000 */
[----:B------:R-:W2:Y:S02]  /*8df0*/  @!P0 SYNCS.PHASECHK.TRANS64 P0, [R0+URZ], R3 ;  /* 0x00000003000085a7 */ /* 0x000ea400080010ff */
[----:B--2---:R-:W-:Y:S05]  /*8e00*/  @!P0 BRA `(.L_x_148) ;  /* 0xfffffffc00f08947 */ /* 0x004fea000383ffff */
[----:B------:R-:W-:Y:S05]  /*8e10*/  BRA `(.L_x_149) ;  /* 0xffffffac00ec7947 */ /* 0x000fea000383ffff */
.L_x_63:
[----:B------:R-:W-:-:S07]  /*8e20*/  MOV R0, UR5 ;  /* 0x0000000500007c02 */ /* 0x000fce0008000f00 */
.L_x_150:
[----:B-1----:R1:W2:Y:S02]  /*8e30*/  SYNCS.PHASECHK.TRANS64.TRYWAIT P0, [R0+URZ], R3 ;  /* 0x00000003000075a7 */ /* 0x0022a400080011ff */
[----:B--2---:R-:W-:Y:S05]  /*8e40*/  @!P0 NANOSLEEP.SYNCS 0x989680 ;  /* 0x009896800000895d */ /* 0x004fea0003900000 */
[----:B------:R-:W2:Y:S02]  /*8e50*/  @!P0 SYNCS.PHASECHK.TRANS64 P0, [R0+URZ], R3 ;  /* 0x00000003000085a7 */ /* 0x000ea400080010ff */
[----:B--2---:R-:W-:Y:S05]  /*8e60*/  @!P0 BRA `(.L_x_150) ;  /* 0xfffffffc00f08947 */ /* 0x004fea000383ffff */
[----:B------:R-:W-:Y:S05]  /*8e70*/  BRA `(.L_x_151) ;  /* 0xffffffac00fc7947 */ /* 0x000fea000383ffff */
.L_x_64:
[----:B------:R-:W-:-:S07]  /*8e80*/  MOV R0, UR5 ;  /* 0x0000000500007c02 */ /* 0x000fce0008000f00 */
.L_x_152:
[----:B-1----:R1:W2:Y:S02]  /*8e90*/  SYNCS.PHASECHK.TRANS64.TRYWAIT P0, [R0+URZ], R3 ;  /* 0x00000003000075a7 */ /* 0x0022a400080011ff */
[----:B--2---:R-:W-:Y:S05]  /*8ea0*/  @!P0 NANOSLEEP.SYNCS 0x989680 ;  /* 0x009896800000895d */ /* 0x004fea0003900000 */
[----:B------:R-:W2:Y:S02]  /*8eb0*/  @!P0 SYNCS.PHASECHK.TRANS64 P0, [R0+URZ], R3 ;  /* 0x00000003000085a7 */ /* 0x000ea400080010ff */
[----:B--2---:R-:W-:Y:S05]  /*8ec0*/  @!P0 BRA `(.L_x_152) ;  /* 0xfffffffc00f08947 */ /* 0x004fea000383ffff */
[----:B------:R-:W-:Y:S05]  /*8ed0*/  BRA `(.L_x_153) ;  /* 0xffffffb000087947 */ /* 0x000fea000383ffff */
.L_x_65:
[----:B------:R-:W-:-:S07]  /*8ee0*/  MOV R0, UR4 ;  /* 0x0000000400007c02 */ /* 0x000fce0008000f00 */
.L_x_154:
[----:B-1----:R1:W2:Y:S02]  /*8ef0*/  SYNCS.PHASECHK.TRANS64.TRYWAIT P0, [R0+URZ], R3 ;  /* 0x00000003000075a7 */ /* 0x0022a400080011ff */
[----:B--2---:R-:W-:Y:S05]  /*8f00*/  @!P0 NANOSLEEP.SYNCS 0x989680 ;  /* 0x009896800000895d */ /* 0x004fea0003900000 */
[----:B------:R-:W2:Y:S02]  /*8f10*/  @!P0 SYNCS.PHASECHK.TRANS64 P0, [R0+URZ], R3 ;  /* 0x00000003000085a7 */ /* 0x000ea400080010ff */
[----:B--2---:R-:W-:Y:S05]  /*8f20*/  @!P0 BRA `(.L_x_154) ;  /* 0xfffffffc00f08947 */ /* 0x004fea000383ffff */
[----:B------:R-:W-:Y:S05]  /*8f30*/  BRA `(.L_x_155) ;  /* 0xffffffb000147947 */ /* 0x000fea000383ffff */
.L_x_70:
[----:B---3--:R3:W1:Y:S02]  /*8f40*/  SYNCS.PHASECHK.TRANS64.TRYWAIT P0, [R0+URZ+0x70], R3 ;  /* 0x00007003000075a7 */ /* 0x00866400080011ff */
[----:B-1----:R-:W-:Y:S05]  /*8f50*/  @!P0 NANOSLEEP.SYNCS 0x989680 ;  /* 0x009896800000895d */ /* 0x002fea0003900000 */
[----:B------:R-:W1:Y:S02]  /*8f60*/  @!P0 SYNCS.PHASECHK.TRANS64 P0, [R0+URZ+0x70], R3 ;  /* 0x00007003000085a7 */ /* 0x000e6400080010ff */
[----:B-1----:R-:W-:Y:S05]  /*8f70*/  @!P0 BRA `(.L_x_70) ;  /* 0xfffffffc00f08947 */ /* 0x002fea000383ffff */
[----:B------:R-:W-:Y:S05]  /*8f80*/  BRA `(.L_x_156) ;  /* 0xffffffb400247947 */ /* 0x000fea000383ffff */
.L_x_73:
[----:B------:R-:W-:Y:S07]  /*8f90*/  MOV R0, UR4 ;  /* 0x0000000400007c02 */ /* 0x000fee0008000f00 */
.L_x_157:
[----:B---3--:R3:W1:Y:S02]  /*8fa0*/  SYNCS.PHASECHK.TRANS64.TRYWAIT P0, [R0+URZ+0x68], R3 ;  /* 0x00006803000075a7 */ /* 0x00866400080011ff */
[----:B-1----:R-:W-:Y:S05]  /*8fb0*/  @!P0 NANOSLEEP.SYNCS 0x989680 ;  /* 0x009896800000895d */ /* 0x002fea0003900000 */
[----:B------:R-:W1:Y:S02]  /*8fc0*/  @!P0 SYNCS.PHASECHK.TRANS64 P0, [R0+URZ+0x68], R3 ;  /* 0x00006803000085a7 */ /* 0x000e6400080010ff */
[----:B-1----:R-:W-:Y:S05]  /*8fd0*/  @!P0 BRA `(.L_x_157) ;  /* 0xfffffffc00f08947 */ /* 0x002fea000383ffff */
[----:B------:R-:W-:Y:S05]  /*8fe0*/  BRA `(.L_x_72) ;  /* 0xffffffb800047947 */ /* 0x000fea000383ffff */
.L_x_76:
[----:B------:R-:W-:Y:S07]  /*8ff0*/  MOV R3, UR4 ;  /* 0x0000000400037c02 */ /* 0x000fee0008000f00 */
.L_x_158:
[----:B--2---:R2:W3:Y:S02]  /*9000*/  SYNCS.PHASECHK.TRANS64.TRYWAIT P0, [R3+URZ+0x40], R12 ;  /* 0x0000400c030075a7 */ /* 0x0044e400080011ff */
[----:B---3--:R-:W-:Y:S05]  /*9010*/  @!P0 NANOSLEEP.SYNCS 0x989680 ;  /* 0x009896800000895d */ /* 0x008fea0003900000 */
[----:B------:R-:W3:Y:S02]  /*9020*/  @!P0 SYNCS.PHASECHK.TRANS64 P0, [R3+URZ+0x40], R12 ;  /* 0x0000400c030085a7 */ /* 0x000ee400080010ff */
[----:B---3--:R-:W-:Y:S05]  /*9030*/  @!P0 BRA `(.L_x_158) ;  /* 0xfffffffc00f08947 */ /* 0x008fea000383ffff */
[----:B------:R-:W-:Y:S05]  /*9040*/  BRA `(.L_x_159) ;  /* 0xffffffb8007c7947 */ /* 0x000fea000383ffff */
.L_x_77:
[----:B--2---:R-:W-:Y:S07]  /*9050*/  MOV R3, UR4 ;  /* 0x0000000400037c02 */ /* 0x004fee0008000f00 */
.L_x_160:
[----:B--2---:R2:W3:Y:S02]  /*9060*/  SYNCS.PHASECHK.TRANS64.TRYWAIT P0, [R3+URZ+0x48], R12 ;  /* 0x0000480c030075a7 */ /* 0x0044e400080011ff */
[----:B---3--:R-:W-:Y:S05]  /*9070*/  @!P0 NANOSLEEP.SYNCS 0x989680 ;  /* 0x009896800000895d */ /* 0x008fea0003900000 */
[----:B------:R-:W3:Y:S02]  /*9080*/  @!P0 SYNCS.PHASECHK.TRANS64 P0, [R3+URZ+0x48], R12 ;  /* 0x0000480c030085a7 */ /* 0x000ee400080010ff */
[----:B---3--:R-:W-:Y:S05]  /*9090*/  @!P0 BRA `(.L_x_160) ;  /* 0xfffffffc00f08947 */ /* 0x008fea000383ffff */
[----:B------:R-:W-:Y:S05]  /*90a0*/  BRA `(.L_x_161) ;  /* 0xffffffb800bc7947 */ /* 0x000fea000383ffff */
.L_x_78:
[----:B--2---:R-:W-:Y:S07]  /*90b0*/  MOV R3, UR4 ;  /* 0x0000000400037c02 */ /* 0x004fee0008000f00 */
.L_x_162:
[----:B--2---:R2:W3:Y:S02]  /*90c0*/  SYNCS.PHASECHK.TRANS64.TRYWAIT P0, [R3+URZ+0x50], R12 ;  /* 0x0000500c030075a7 */ /* 0x0044e400080011ff */
[----:B---3--:R-:W-:Y:S05]  /*90d0*/  @!P0 NANOSLEEP.SYNCS 0x989680 ;  /* 0x009896800000895d */ /* 0x008fea0003900000 */
[----:B------:R-:W3:Y:S02]  /*90e0*/  @!P0 SYNCS.PHASECHK.TRANS64 P0, [R3+URZ+0x50], R12 ;  /* 0x0000500c030085a7 */ /* 0x000ee400080010ff */
[----:B---3--:R-:W-:Y:S05]  /*90f0*/  @!P0 BRA `(.L_x_162) ;  /* 0xfffffffc00f08947 */ /* 0x008fea000383ffff */
[----:B------:R-:W-:Y:S05]  /*9100*/  BRA `(.L_x_163) ;  /* 0xffffffbc00047947 */ /* 0x000fea000383ffff */
.L_x_79:
[----:B------:R-:W-:Y:S07]  /*9110*/  MOV R3, UR4 ;  /* 0x0000000400037c02 */ /* 0x000fee0008000f00 */
.L_x_164:
[----:B-1----:R1:W2:Y:S02]  /*9120*/  SYNCS.PHASECHK.TRANS64.TRYWAIT P0, [R3+URZ+0x58], R12 ;  /* 0x0000580c030075a7 */ /* 0x0022a400080011ff */
[----:B--2---:R-:W-:Y:S05]  /*9130*/  @!P0 NANOSLEEP.SYNCS 0x989680 ;  /* 0x009896800000895d */ /* 0x004fea0003900000 */
[----:B------:R-:W2:Y:S02]  /*9140*/  @!P0 SYNCS.PHASECHK.TRANS64 P0, [R3+URZ+0x58], R12 ;  /* 0x0000580c030085a7 */ /* 0x000ea400080010ff */
[----:B--2---:R-:W-:Y:S05]  /*9150*/  @!P0 BRA `(.L_x_164) ;  /* 0xfffffffc00f08947 */ /* 0x004fea000383ffff */
[----:B------:R-:W-:Y:S05]  /*9160*/  BRA `(.L_x_165) ;  /* 0xffffffbc008c7947 */ /* 0x000fea000383ffff */
.L_x_81:
[----:B------:R-:W-:-:S07]  /*9170*/  MOV R0, UR4 ;  /* 0x0000000400007c02 */ /* 0x000fce0008000f00 */
.L_x_166:
[----:B-1----:R1:W2:Y:S02]  /*9180*/  SYNCS.PHASECHK.TRANS64.TRYWAIT P0, [R0+URZ+0x40], R3 ;  /* 0x00004003000075a7 */ /* 0x0022a400080011ff */
[----:B--2---:R-:W-:Y:S05]  /*9190*/  @!P0 NANOSLEEP.SYNCS 0x989680 ;  /* 0x009896800000895d */ /* 0x004fea0003900000 */
[----:B------:R-:W2:Y:S02]  /*91a0*/  @!P0 SYNCS.PHASECHK.TRANS64 P0, [R0+URZ+0x40], R3 ;  /* 0x00004003000085a7 */ /* 0x000ea400080010ff */
[----:B--2---:R-:W-:Y:S05]  /*91b0*/  @!P0 BRA `(.L_x_166) ;  /* 0xfffffffc00f08947 */ /* 0x004fea000383ffff */
[----:B------:R-:W-:Y:S05]  /*91c0*/  BRA `(.L_x_167) ;  /* 0xffffffbc00fc7947 */ /* 0x000fea000383ffff */
.L_x_82:
[----:B-1----:R-:W-:-:S07]  /*91d0*/  MOV R0, UR4 ;  /* 0x0000000400007c02 */ /* 0x002fce0008000f00 */
.L_x_168:
[----:B-1----:R1:W2:Y:S02]  /*91e0*/  SYNCS.PHASECHK.TRANS64.TRYWAIT P0, [R0+URZ+0x48], R3 ;  /* 0x00004803000075a7 */ /* 0x0022a400080011ff */
[----:B--2---:R-:W-:Y:S05]  /*91f0*/  @!P0 NANOSLEEP.SYNCS 0x989680 ;  /* 0x009896800000895d */ /* 0x004fea0003900000 */
[----:B------:R-:W2:Y:S02]  /*9200*/  @!P0 SYNCS.PHASECHK.TRANS64 P0, [R0+URZ+0x48], R3 ;  /* 0x00004803000085a7 */ /* 0x000ea400080010ff */
[----:B--2---:R-:W-:Y:S05]  /*9210*/  @!P0 BRA `(.L_x_168) ;  /* 0xfffffffc00f08947 */ /* 0x004fea000383ffff */
[----:B------:R-:W-:Y:S05]  /*9220*/  BRA `(.L_x_169) ;  /* 0xffffffbc00ec7947 */ /* 0x000fea000383ffff */
.L_x_83:
[----:B-1----:R-:W-:-:S07]  /*9230*/  MOV R0, UR4 ;  /* 0x0000000400007c02 */ /* 0x002fce0008000f00 */
.L_x_170:
[----:B-1----:R1:W2:Y:S02]  /*9240*/  SYNCS.PHASECHK.TRANS64.TRYWAIT P0, [R0+URZ+0x50], R3 ;  /* 0x00005003000075a7 */ /* 0x0022a400080011ff */
[----:B--2---:R-:W-:Y:S05]  /*9250*/  @!P0 NANOSLEEP.SYNCS 0x989680 ;  /* 0x009896800000895d */ /* 0x004fea0003900000 */
[----:B------:R-:W2:Y:S02]  /*9260*/  @!P0 SYNCS.PHASECHK.TRANS64 P0, [R0+URZ+0x50], R3 ;  /* 0x00005003000085a7 */ /* 0x000ea400080010ff */
[----:B--2---:R-:W-:Y:S05]  /*9270*/  @!P0 BRA `(.L_x_170) ;  /* 0xfffffffc00f08947 */ /* 0x004fea000383ffff */
[----:B------:R-:W-:Y:S05]  /*9280*/  BRA `(.L_x_171) ;  /* 0xffffffbc00dc7947 */ /* 0x000fea000383ffff */
.L_x_85:
[----:B--2---:R2:W4:Y:S02]  /*9290*/  SYNCS.PHASECHK.TRANS64.TRYWAIT P0, [R0+URZ+0x70], R3 ;  /* 0x00007003000075a7 */ /* 0x00452400080011ff */
[----:B----4-:R-:W-:Y:S05]  /*92a0*/  @!P0 NANOSLEEP.SYNCS 0x989680 ;  /* 0x009896800000895d */ /* 0x010fea0003900000 */
[----:B------:R-:W4:Y:S02]  /*92b0*/  @!P0 SYNCS.PHASECHK.TRANS64 P0, [R0+URZ+0x70], R3 ;  /* 0x00007003000085a7 */ /* 0x000f2400080010ff */
[----:B----4-:R-:W-:Y:S05]  /*92c0*/  @!P0 BRA `(.L_x_85) ;  /* 0xfffffffc00f08947 */ /* 0x010fea000383ffff */
[----:B------:R-:W-:Y:S05]  /*92d0*/  BRA `(.L_x_172) ;  /* 0xffffffc000a47947 */ /* 0x000fea000383ffff */
.L_x_96:
[----:B-1----:R-:W-:Y:S04]  /*92e0*/  MOV R0, UR36 ;  /* 0x0000002400007c02 */ /* 0x002fe80008000f00 */
[----:B------:R1:W3:Y:S03]  /*92f0*/  SYNCS.PHASECHK.TRANS64.TRYWAIT P1, [R0+URZ+0x20], R5 ;  /* 0x00002005000075a7 */ /* 0x0002e600080211ff */
[----:B---3--:R-:W-:Y:S05]  /*9300*/  @!P1 NANOSLEEP.SYNCS 0x989680 ;  /* 0x009896800000995d */ /* 0x008fea0003900000 */
[----:B------:R-:W3:Y:S02]  /*9310*/  @!P1 SYNCS.PHASECHK.TRANS64 P1, [R0+URZ+0x20], R5 ;  /* 0x00002005000095a7 */ /* 0x000ee400080210ff */
[----:B---3--:R-:W-:Y:S05]  /*9320*/  @!P1 BRA `(.L_x_96) ;  /* 0xfffffffc00ec9947 */ /* 0x008fea000383ffff */
[----:B------:R-:W-:Y:S05]  /*9330*/  BRA `(.L_x_95) ;  /* 0xffffffcc00b07947 */ /* 0x000fea000383ffff */
.L_x_98:
[----:B-1----:R1:W4:Y:S02]  /*9340*/  SYNCS.PHASECHK.TRANS64.TRYWAIT P0, [R88+URZ+0x90], R3 ;  /* 0x00009003580075a7 */ /* 0x00232400080011ff */
[----:B----4-:R-:W-:Y:S05]  /*9350*/  @!P0 NANOSLEEP.SYNCS 0x989680 ;  /* 0x009896800000895d */ /* 0x010fea0003900000 */
[----:B------:R-:W4:Y:S02]  /*9360*/  @!P0 SYNCS.PHASECHK.TRANS64 P0, [R88+URZ+0x90], R3 ;  /* 0x00009003580085a7 */ /* 0x000f2400080010ff */
[----:B----4-:R-:W-:Y:S05]  /*9370*/  @!P0 BRA `(.L_x_98) ;  /* 0xfffffffc00f08947 */ /* 0x010fea000383ffff */
[----:B------:R-:W-:Y:S05]  /*9380*/  BRA `(.L_x_97) ;  /* 0xffffffcc00d87947 */ /* 0x000fea000383ffff */
.L_x_107:
[----:B-1----:R1:W2:Y:S02]  /*9390*/  SYNCS.PHASECHK.TRANS64.TRYWAIT P0, [R3+URZ+0x20], R0 ;  /* 0x00002000030075a7 */ /* 0x0022a400080011ff */
[----:B--2---:R-:W-:Y:S05]  /*93a0*/  @!P0 NANOSLEEP.SYNCS 0x989680 ;  /* 0x009896800000895d */ /* 0x004fea0003900000 */
[----:B------:R-:W2:Y:S02]  /*93b0*/  @!P0 SYNCS.PHASECHK.TRANS64 P0, [R3+URZ+0x20], R0 ;  /* 0x00002000030085a7 */ /* 0x000ea400080010ff */
[----:B--2---:R-:W-:Y:S05]  /*93c0*/  @!P0 BRA `(.L_x_107) ;  /* 0xfffffffc00f08947 */ /* 0x004fea000383ffff */
[----:B------:R-:W-:Y:S05]  /*93d0*/  BRA `(.L_x_106) ;  /* 0xffffffd400f47947 */ /* 0x000fea000383ffff */
.L_x_115:
[----:B-1----:R1:W2:Y:S02]  /*93e0*/  SYNCS.PHASECHK.TRANS64.TRYWAIT P0, [R92+URZ+0x20], R5 ;  /* 0x000020055c0075a7 */ /* 0x0022a400080011ff */
[----:B--2---:R-:W-:Y:S05]  /*93f0*/  @!P0 NANOSLEEP.SYNCS 0x989680 ;  /* 0x009896800000895d */ /* 0x004fea0003900000 */
[----:B------:R-:W2:Y:S02]  /*9400*/  @!P0 SYNCS.PHASECHK.TRANS64 P0, [R92+URZ+0x20], R5 ;  /* 0x000020055c0085a7 */ /* 0x000ea400080010ff */
[----:B--2---:R-:W-:Y:S05]  /*9410*/  @!P0 BRA `(.L_x_115) ;  /* 0xfffffffc00f08947 */ /* 0x004fea000383ffff */
[----:B------:R-:W-:Y:S05]  /*9420*/  BRA `(.L_x_114) ;  /* 0xffffffe000347947 */ /* 0x000fea000383ffff */
.L_x_123:
[----:B-1----:R1:W2:Y:S02]  /*9430*/  SYNCS.PHASECHK.TRANS64.TRYWAIT P0, [R92+URZ+0x20], R5 ;  /* 0x000020055c0075a7 */ /* 0x0022a400080011ff */
[----:B--2---:R-:W-:Y:S05]  /*9440*/  @!P0 NANOSLEEP.SYNCS 0x989680 ;  /* 0x009896800000895d */ /* 0x004fea0003900000 */
[----:B------:R-:W2:Y:S02]  /*9450*/  @!P0 SYNCS.PHASECHK.TRANS64 P0, [R92+URZ+0x20], R5 ;  /* 0x000020055c0085a7 */ /* 0x000ea400080010ff */
[----:B--2---:R-:W-:Y:S05]  /*9460*/  @!P0 BRA `(.L_x_123) ;  /* 0xfffffffc00f08947 */ /* 0x004fea000383ffff */
[----:B------:R-:W-:Y:S05]  /*9470*/  BRA `(.L_x_122) ;  /* 0xffffffe800747947 */ /* 0x000fea000383ffff */
        .weak           $__internal_0_$__cuda_sm10x_tcgen05_guardrail_trap_col_being_dealloced_not_returned_by_alloc
        .type           $__internal_0_$__cuda_sm10x_tcgen05_guardrail_trap_col_being_dealloced_not_returned_by_alloc,@function
        .size           $__internal_0_$__cuda_sm10x_tcgen05_guardrail_trap_col_being_dealloced_not_returned_by_alloc,($__internal_1_$__cuda_sm10x_tcgen05_guardrail_trap_phase_invalid_during_alloc - $__internal_0_$__cuda_sm10x_tcgen05_guardrail_trap_col_being_dealloced_not_returned_by_alloc)
$__internal_0_$__cuda_sm10x_tcgen05_guardrail_trap_col_being_dealloced_not_returned_by_alloc:
[----:B------:R-:W-:Y:S05]  /*9480*/  BPT.TRAP 0x1 ;  /* 0x000000040000795c */ /* 0x000fea0000300000 */
[----:B------:R-:W-:-:S04]  /*9490*/  HFMA2 R3, -RZ, RZ, 0, 0 ;  /* 0x00000000ff037431 */ /* 0x000fc800000001ff */
[----:B------:R-:W-:Y:S05]  /*94a0*/  RET.REL.NODEC R2 `(_ZN7cutlass13device_kernelINS_4gemm6kernel13GemmUniversalIN4cute5tupleIJiiiiEEENS1_10collective13CollectiveMmaINS1_35MainloopSm100TmaUmmaWarpSpecializedILi2ELi2ELi4ENS5_IJNS4_1CILi1EEESB_SB_EEEEENS5_IJNSA_ILi128EEENSA_ILi64EEESE_EEENS_10tfloat32_tENS5_IJlSB_lEEESH_SI_NS4_8TiledMMAINS4_8MMA_AtomIJNS4_17SM100_MMA_TF32_SSISH_SH_fLi128ELi64ELNS4_4UMMA5MajorE0ELSN_0ELNSM_7ScaleInE0ELSO_0EEEEEENS4_6LayoutISC_NS5_IJNSA_ILi0EEESS_SS_EEEEENS5_IJNS4_10UnderscoreESV_SV_EEEEENS4_13SM90_TMA_LOADENS4_14ComposedLayoutINS4_7SwizzleILi3ELi4ELi3EEENS4_18smem_ptr_flag_bitsILi32EEENSR_INS5_IJNSA_ILi8EEENSA_ILi32EEEEEENS5_IJS15_SB_EEEEEEEvNS4_8identityESY_S19_vS1A_EENS_8epilogue10collective18CollectiveEpilogueINS1C_23Sm100TmaWarpSpecializedILi4ELi2ELi16ELb1ELb0EEEJSG_NS5_IJNSR_ISE_SB_EENSR_INSA_ILi16EEESB_EEEEESH_SI_SH_SI_NS1C_6fusion15FusionCallbacksIS1G_NS1L_17LinearCombinationISH_fSH_fLNS_15FloatRoundStyleE2EEESG_S1K_JEEENS4_5SM1004TMEM4LOAD26SM100_TMEM_LOAD_32dp32b16xESY_NSZ_INS10_ILi2ELi4ELi3EEES13_NSR_INS5_IJS14_S1I_EEENS5_IJS1I_SB_EEEEEEENS4_39AutoVectorizingCopyWithAssumedAlignmentILi128EEENS4_14SM90_TMA_STOREES1Z_S21_S21_EEEvvEEEEvNT_6ParamsE) ;  /* 0xffffff6802d47950 */ /* 0x000fea0003c3ffff */
        .weak           $__internal_1_$__cuda_sm10x_tcgen05_guardrail_trap_phase_invalid_during_alloc
        .type           $__internal_1_$__cuda_sm10x_tcgen05_guardrail_trap_phase_invalid_during_alloc,@function
        .size           $__internal_1_$__cuda_sm10x_tcgen05_guardrail_trap_phase_invalid_during_alloc,($__internal_2_$__cuda_sm10x_tcgen05_guardrail_trap_unallocated_columns_being_dealloced - $__internal_1_$__cuda_sm10x_tcgen05_guardrail_trap_phase_invalid_during_alloc)
$__internal_1_$__cuda_sm10x_tcgen05_guardrail_trap_phase_invalid_during_alloc:
[----:B------:R-:W-:Y:S05]  /*94b0*/  BPT.TRAP 0x1 ;  /* 0x000000040000795c */ /* 0x000fea0000300000 */
[----:B------:R-:W-:-:S04]  /*94c0*/  MOV R3, 0x0 ;  /* 0x0000000000037802 */ /* 0x000fc80000000f00 */
[----:B------:R-:W-:Y:S05]  /*94d0*/  RET.REL.NODEC R2 `(_ZN7cutlass13device_kernelINS_4gemm6kernel13GemmUniversalIN4cute5tupleIJiiiiEEENS1_10collective13CollectiveMmaINS1_35MainloopSm100TmaUmmaWarpSpecializedILi2ELi2ELi4ENS5_IJNS4_1CILi1EEESB_SB_EEEEENS5_IJNSA_ILi128EEENSA_ILi64EEESE_EEENS_10tfloat32_tENS5_IJlSB_lEEESH_SI_NS4_8TiledMMAINS4_8MMA_AtomIJNS4_17SM100_MMA_TF32_SSISH_SH_fLi128ELi64ELNS4_4UMMA5MajorE0ELSN_0ELNSM_7ScaleInE0ELSO_0EEEEEENS4_6LayoutISC_NS5_IJNSA_ILi0EEESS_SS_EEEEENS5_IJNS4_10UnderscoreESV_SV_EEEEENS4_13SM90_TMA_LOADENS4_14ComposedLayoutINS4_7SwizzleILi3ELi4ELi3EEENS4_18smem_ptr_flag_bitsILi32EEENSR_INS5_IJNSA_ILi8EEENSA_ILi32EEEEEENS5_IJS15_SB_EEEEEEEvNS4_8identityESY_S19_vS1A_EENS_8epilogue10collective18CollectiveEpilogueINS1C_23Sm100TmaWarpSpecializedILi4ELi2ELi16ELb1ELb0EEEJSG_NS5_IJNSR_ISE_SB_EENSR_INSA_ILi16EEESB_EEEEESH_SI_SH_SI_NS1C_6fusion15FusionCallbacksIS1G_NS1L_17LinearCombinationISH_fSH_fLNS_15FloatRoundStyleE2EEESG_S1K_JEEENS4_5SM1004TMEM4LOAD26SM100_TMEM_LOAD_32dp32b16xESY_NSZ_INS10_ILi2ELi4ELi3EEES13_NSR_INS5_IJS14_S1I_EEENS5_IJS1I_SB_EEEEEEENS4_39AutoVectorizingCopyWithAssumedAlignmentILi128EEENS4_14SM90_TMA_STOREES1Z_S21_S21_EEEvvEEEEvNT_6ParamsE) ;  /* 0xffffff6802c87950 */ /* 0x000fea0003c3ffff */
        .weak           $__internal_2_$__cuda_sm10x_tcgen05_guardrail_trap_unallocated_columns_being_dealloced
        .type           $__internal_2_$__cuda_sm10x_tcgen05_guardrail_trap_unallocated_columns_being_dealloced,@function
        .size           $__internal_2_$__cuda_sm10x_tcgen05_guardrail_trap_unallocated_columns_being_dealloced,(.L_x_174 - $__internal_2_$__cuda_sm10x_tcgen05_guardrail_trap_unallocated_columns_being_dealloced)
$__internal_2_$__cuda_sm10x_tcgen05_guardrail_trap_unallocated_columns_being_dealloced:
[----:B------:R-:W-:Y:S05]  /*94e0*/  BPT.TRAP 0x1 ;  /* 0x000000040000795c */ /* 0x000fea0000300000 */
[----:B------:R-:W-:-:S04]  /*94f0*/  HFMA2 R3, -RZ, RZ, 0, 0 ;  /* 0x00000000ff037431 */ /* 0x000fc800000001ff */
[----:B------:R-:W-:Y:S05]  /*9500*/  RET.REL.NODEC R2 `(_ZN7cutlass13device_kernelINS_4gemm6kernel13GemmUniversalIN4cute5tupleIJiiiiEEENS1_10collective13CollectiveMmaINS1_35MainloopSm100TmaUmmaWarpSpecializedILi2ELi2ELi4ENS5_IJNS4_1CILi1EEESB_SB_EEEEENS5_IJNSA_ILi128EEENSA_ILi64EEESE_EEENS_10tfloat32_tENS5_IJlSB_lEEESH_SI_NS4_8TiledMMAINS4_8MMA_AtomIJNS4_17SM100_MMA_TF32_SSISH_SH_fLi128ELi64ELNS4_4UMMA5MajorE0ELSN_0ELNSM_7ScaleInE0ELSO_0EEEEEENS4_6LayoutISC_NS5_IJNSA_ILi0EEESS_SS_EEEEENS5_IJNS4_10UnderscoreESV_SV_EEEEENS4_13SM90_TMA_LOADENS4_14ComposedLayoutINS4_7SwizzleILi3ELi4ELi3EEENS4_18smem_ptr_flag_bitsILi32EEENSR_INS5_IJNSA_ILi8EEENSA_ILi32EEEEEENS5_IJS15_SB_EEEEEEEvNS4_8identityESY_S19_vS1A_EENS_8epilogue10collective18CollectiveEpilogueINS1C_23Sm100TmaWarpSpecializedILi4ELi2ELi16ELb1ELb0EEEJSG_NS5_IJNSR_ISE_SB_EENSR_INSA_ILi16EEESB_EEEEESH_SI_SH_SI_NS1C_6fusion15FusionCallbacksIS1G_NS1L_17LinearCombinationISH_fSH_fLNS_15FloatRoundStyleE2EEESG_S1K_JEEENS4_5SM1004TMEM4LOAD26SM100_TMEM_LOAD_32dp32b16xESY_NSZ_INS10_ILi2ELi4ELi3EEES13_NSR_INS5_IJS14_S1I_EEENS5_IJS1I_SB_EEEEEEENS4_39AutoVectorizingCopyWithAssumedAlignmentILi128EEENS4_14SM90_TMA_STOREES1Z_S21_S21_EEEvvEEEEvNT_6ParamsE) ;  /* 0xffffff6802bc7950 */ /* 0x000fea0003c3ffff */
.L_x_173:
[----:B------:R-:W-:-:S00]  /*9510*/  BRA `(.L_x_173) ;  /* 0xfffffffc00fc7947 */ /* 0x000fc0000383ffff */
[----:B------:R-:W-:-:S00]  /*9520*/  NOP ;  /* 0x0000000000007918 */ /* 0x000fc00000000000 */
        /* <DEDUP_REMOVED lines=13> */
.L_x_174:


//--------------------- .nv.global.init           --------------------------
	.section	.nv.global.init,"aw",@progbits
.nv.global.init:
	.type		$str$27,@object
	.size		$str$27,($str$28 - $str$27)
$str$27:
        /*0000*/ 	.byte	0x28, 0x61, 0x64, 0x64, 0x72, 0x65, 0x73, 0x73, 0x20, 0x26, 0x20, 0x6d, 0x61, 0x73, 0x6b, 0x29
        /*0010*/ 	.byte	0x20, 0x3d, 0x3d, 0x20, 0x30, 0x00
	.type		$str$28,@object
	.size		$str$28,($str$26 - $str$28)
$str$28:
        /*0016*/ 	.byte	0x2f, 0x74, 0x6d, 0x70, 0x2f, 0x63, 0x75, 0x74, 0x6c, 0x61, 0x73, 0x73, 0x5f, 0x73, 0x77, 0x65
        /*0026*/ 	.byte	0x65, 0x70, 0x5f, 0x73, 0x72, 0x63, 0x2f, 0x69, 0x6e, 0x63, 0x6c, 0x75, 0x64, 0x65, 0x2f, 0x63
        /*0036*/ 	.byte	0x75, 0x74, 0x65, 0x2f, 0x70, 0x6f, 0x69, 0x6e, 0x74, 0x65, 0x72, 0x5f, 0x66, 0x6c, 0x61, 0x67
        /*0046*/ 	.byte	0x67, 0x65, 0x64, 0x2e, 0x68, 0x70, 0x70, 0x00
	.type		$str$26,@object
	.size		$str$26,($str$25 - $str$26)
$str$26:
        /*004e*/ 	.byte	0x2f, 0x74, 0x6d, 0x70, 0x2f, 0x63, 0x75, 0x74, 0x6c, 0x61, 0x73, 0x73, 0x5f, 0x73, 0x77, 0x65
        /*005e*/ 	.byte	0x65, 0x70, 0x5f, 0x73, 0x72, 0x63, 0x2f, 0x69, 0x6e, 0x63, 0x6c, 0x75, 0x64, 0x65, 0x2f, 0x63
        /*006e*/ 	.byte	0x75, 0x74, 0x65, 0x2f, 0x61, 0x74, 0x6f, 0x6d, 0x2f, 0x63, 0x6f, 0x70, 0x79, 0x5f, 0x74, 0x72
        /*007e*/ 	.byte	0x61, 0x69, 0x74, 0x73, 0x5f, 0x73, 0x6d, 0x31, 0x30, 0x30, 0x2e, 0x68, 0x70, 0x70, 0x00
	.type		$str$25,@object
	.size		$str$25,(__unnamed_1 - $str$25)
$str$25:
        /*008d*/ 	.byte	0x28, 0x28, 0x75, 0x69, 0x6e, 0x74, 0x33, 0x32, 0x5f, 0x74, 0x28, 0x74, 0x68, 0x72, 0x65, 0x61
        /*009d*/ 	.byte	0x64, 0x49, 0x64, 0x78, 0x2e, 0x78, 0x29, 0x20, 0x2f, 0x20, 0x33, 0x32, 0x29, 0x20, 0x25, 0x20
        /*00ad*/ 	.byte	0x34, 0x29, 0x20, 0x3d, 0x3d, 0x20, 0x28, 0x28, 0x28, 0x74, 0x6d, 0x65, 0x6d, 0x5f, 0x61, 0x64
        /*00bd*/ 	.byte	0x64, 0x72, 0x20, 0x3e, 0x3e, 0x20, 0x31, 0x36, 0x29, 0x20, 0x2f, 0x20, 0x33, 0x32, 0x29, 0x20
        /*00cd*/ 	.byte	0x25, 0x20, 0x34, 0x29, 0x00
	.type		__unnamed_1,@object
	.size		__unnamed_1,(__unnamed_2 - __unnamed_1)
__unnamed_1:
        /*00d2*/ 	.byte	0x61, 0x75, 0x74, 0x6f, 0x20, 0x63, 0x75, 0x74, 0x65, 0x3a, 0x3a, 0x61, 0x73, 0x5f, 0x70, 0x6f
        /* <DEDUP_REMOVED lines=24> */
        /*0262*/ 	.byte	0x32, 0x30, 0x34, 0x38, 0x3e, 0x3e, 0x3e, 0x3e, 0x5d, 0x00
	.type		__unnamed_2,@object
	.size		__unnamed_2,(.L_2 - __unnamed_2)
__unnamed_2:
        /* <DEDUP_REMOVED lines=42> */
        /*050c*/ 	.byte	0x3e, 0x5d, 0x00
.L_2:


//--------------------- .nv.shared._ZN7cutlass13device_kernelINS_4gemm6kernel13GemmUniversalIN4cute5tupleIJiiiiEEENS1_10collective13CollectiveMmaINS1_35MainloopSm100TmaUmmaWarpSpecializedILi2ELi2ELi4ENS5_IJNS4_1CILi1EEESB_SB_EEEEENS5_IJNSA_ILi128EEENSA_ILi64EEESE_EEENS_10tfloat32_tENS5_IJlSB_lEEESH_SI_NS4_8TiledMMAINS4_8MMA_AtomIJNS4_17SM100_MMA_TF32_SSISH_SH_fLi128ELi64ELNS4_4UMMA5MajorE0ELSN_0ELNSM_7ScaleInE0ELSO_0EEEEEENS4_6LayoutISC_NS5_IJNSA_ILi0EEESS_SS_EEEEENS5_IJNS4_10UnderscoreESV_SV_EEEEENS4_13SM90_TMA_LOADENS4_14ComposedLayoutINS4_7SwizzleILi3ELi4ELi3EEENS4_18smem_ptr_flag_bitsILi32EEENSR_INS5_IJNSA_ILi8EEENSA_ILi32EEEEEENS5_IJS15_SB_EEEEEEEvNS4_8identityESY_S19_vS1A_EENS_8epilogue10collective18CollectiveEpilogueINS1C_23Sm100TmaWarpSpecializedILi4ELi2ELi16ELb1ELb0EEEJSG_NS5_IJNSR_ISE_SB_EENSR_INSA_ILi16EEESB_EEEEESH_SI_SH_SI_NS1C_6fusion15FusionCallbacksIS1G_NS1L_17LinearCombinationISH_fSH_fLNS_15FloatRoundStyleE2EEESG_S1K_JEEENS4_5SM1004TMEM4LOAD26SM100_TMEM_LOAD_32dp32b16xESY_NSZ_INS10_ILi2ELi4ELi3EEES13_NSR_INS5_IJS14_S1I_EEENS5_IJS1I_SB_EEEEEEENS4_39AutoVectorizingCopyWithAssumedAlignmentILi128EEENS4_14SM90_TMA_STOREES1Z_S21_S21_EEEvvEEEEvNT_6ParamsE --------------------------
	.section	.nv.shared._ZN7cutlass13device_kernelINS_4gemm6kernel13GemmUniversalIN4cute5tupleIJiiiiEEENS1_10collective13CollectiveMmaINS1_35MainloopSm100TmaUmmaWarpSpecializedILi2ELi2ELi4ENS5_IJNS4_1CILi1EEESB_SB_EEEEENS5_IJNSA_ILi128EEENSA_ILi64EEESE_EEENS_10tfloat32_tENS5_IJlSB_lEEESH_SI_NS4_8TiledMMAINS4_8MMA_AtomIJNS4_17SM100_MMA_TF32_SSISH_SH_fLi128ELi64ELNS4_4UMMA5MajorE0ELSN_0ELNSM_7ScaleInE0ELSO_0EEEEEENS4_6LayoutISC_NS5_IJNSA_ILi0EEESS_SS_EEEEENS5_IJNS4_10UnderscoreESV_SV_EEEEENS4_13SM90_TMA_LOADENS4_14ComposedLayoutINS4_7SwizzleILi3ELi4ELi3EEENS4_18smem_ptr_flag_bitsILi32EEENSR_INS5_IJNSA_ILi8EEENSA_ILi32EEEEEENS5_IJS15_SB_EEEEEEEvNS4_8identityESY_S19_vS1A_EENS_8epilogue10collective18CollectiveEpilogueINS1C_23Sm100TmaWarpSpecializedILi4ELi2ELi16ELb1ELb0EEEJSG_NS5_IJNSR_ISE_SB_EENSR_INSA_ILi16EEESB_EEEEESH_SI_SH_SI_NS1C_6fusion15FusionCallbacksIS1G_NS1L_17LinearCombinationISH_fSH_fLNS_15FloatRoundStyleE2EEESG_S1K_JEEENS4_5SM1004TMEM4LOAD26SM100_TMEM_LOAD_32dp32b16xESY_NSZ_INS10_ILi2ELi4ELi3EEES13_NSR_INS5_IJS14_S1I_EEENS5_IJS1I_SB_EEEEEEENS4_39AutoVectorizingCopyWithAssumedAlignmentILi128EEENS4_14SM90_TMA_STOREES1Z_S21_S21_EEEvvEEEEvNT_6ParamsE,"aw",@nobits
	.sectionflags	@""
	.align	16
	.zero		1024


//--------------------- .nv.shared.reserved.0     --------------------------
	.section	.nv.shared.reserved.0,"aw",@nobits
	.weak		__nv_reservedSMEM_offset_0_alias
	.size		__nv_reservedSMEM_offset_0_alias, 0, 64
	.other		__nv_reservedSMEM_offset_0_alias,@"STO_CUDA_RESERVED_SHARED STV_DEFAULT"
__nv_reservedSMEM_offset_0_alias:
	.zero		0
.nv.shared.reserved.0:
	.zero		64
	.weak		__nv_reservedSMEM_tcgen05_partition
	.type		__nv_reservedSMEM_tcgen05_partition,@object
	.size		__nv_reservedSMEM_tcgen05_partition,(.L_0 - __nv_reservedSMEM_tcgen05_partition)
__nv_reservedSMEM_tcgen05_partition:
	.zero		32
.L_0:


//--------------------- .nv.global                --------------------------
	.section	.nv.global,"aw",@nobits
.nv.global:
	.type		_ZN40_INTERNAL_b13933e7_4_k_cu_96480525_248654cute1_E,@object
	.size		_ZN40_INTERNAL_b13933e7_4_k_cu_96480525_248654cute1_E,(_ZN40_INTERNAL_b13933e7_4_k_cu_96480525_248654cuda3std3__45__cpo6cbeginE - _ZN40_INTERNAL_b13933e7_4_k_cu_96480525_248654cute1_E)
_ZN40_INTERNAL_b13933e7_4_k_cu_96480525_248654cute1_E:
	.zero		1
	.type		_ZN40_INTERNAL_b13933e7_4_k_cu_96480525_248654cuda3std3__45__cpo6cbeginE,@object
	.size		_ZN40_INTERNAL_b13933e7_4_k_cu_96480525_248654cuda3std3__45__cpo6cbeginE,(_ZN40_INTERNAL_b13933e7_4_k_cu_96480525_248654cuda3std3__48in_placeE - _ZN40_INTERNAL_b13933e7_4_k_cu_96480525_248654cuda3std3__45__cpo6cbeginE)
_ZN40_INTERNAL_b13933e7_4_k_cu_96480525_248654cuda3std3__45__cpo6cbeginE:
	.zero		1
	.type		_ZN40_INTERNAL_b13933e7_4_k_cu_96480525_248654cuda3std3__48in_placeE,@object
	.size		_ZN40_INTERNAL_b13933e7_4_k_cu_96480525_248654cuda3std3__48in_placeE,(_ZN40_INTERNAL_b13933e7_4_k_cu_96480525_248654cuda3std6ranges3__45__cpo9iter_moveE - _ZN40_INTERNAL_b13933e7_4_k_cu_96480525_248654cuda3std3__48in_placeE)
_ZN40_INTERNAL_b13933e7_4_k_cu_96480525_248654cuda3std3__48in_placeE:
	.zero		1
	.type		_ZN40_INTERNAL_b13933e7_4_k_cu_96480525_248654cuda3std6ranges3__45__cpo9iter_moveE,@object
	.size		_ZN40_INTERNAL_b13933e7_4_k_cu_96480525_248654cuda3std6ranges3__45__cpo9iter_moveE,(_ZN40_INTERNAL_b13933e7_4_k_cu_96480525_248654cuda3std3__45__cpo5beginE - _ZN40_INTERNAL_b13933e7_4_k_cu_96480525_248654cuda3std6ranges3__45__cpo9iter_moveE)
_ZN40_INTERNAL_b13933e7_4_k_cu_96480525_248654cuda3std6ranges3__45__cpo9iter_moveE:
	.zero		1
	.type		_ZN40_INTERNAL_b13933e7_4_k_cu_96480525_248654cuda3std3__45__cpo5beginE,@object
	.size		_ZN40_INTERNAL_b13933e7_4_k_cu_96480525_248654cuda3std3__45__cpo5beginE,(_ZN40_INTERNAL_b13933e7_4_k_cu_96480525_248654cuda3std3__442_GLOBAL__N__b13933e7_4_k_cu_96480525_248656ignoreE - _ZN40_INTERNAL_b13933e7_4_k_cu_96480525_248654cuda3std3__45__cpo5beginE)
_ZN40_INTERNAL_b13933e7_4_k_cu_96480525_248654cuda3std3__45__cpo5beginE:
	.zero		1
	.type		_ZN40_INTERNAL_b13933e7_4_k_cu_96480525_248654cuda3std3__442_GLOBAL__N__b13933e7_4_k_cu_96480525_248656ignoreE,@object
	.size		_ZN40_INTERNAL_b13933e7_4_k_cu_96480525_248654cuda3std3__442_GLOBAL__N__b13933e7_4_k_cu_96480525_248656ignoreE,(_ZN40_INTERNAL_b13933e7_4_k_cu_96480525_248654cute7productE - _ZN40_INTERNAL_b13933e7_4_k_cu_96480525_248654cuda3std3__442_GLOBAL__N__b13933e7_4_k_cu_96480525_248656ignoreE)
_ZN40_INTERNAL_b13933e7_4_k_cu_96480525_248654cuda3std3__442_GLOBAL__N__b13933e7_4_k_cu_96480525_248656ignoreE:
	.zero		1
	.type		_ZN40_INTERNAL_b13933e7_4_k_cu_96480525_248654cute7productE,@object
	.size		_ZN40_INTERNAL_b13933e7_4_k_cu_96480525_248654cute7productE,(_ZN40_INTERNAL_b13933e7_4_k_cu_96480525_248654cuda3std3__45__cpo3endE - _ZN40_INTERNAL_b13933e7_4_k_cu_96480525_248654cute7productE)
_ZN40_INTERNAL_b13933e7_4_k_cu_96480525_248654cute7productE:
	.zero		1
	.type		_ZN40_INTERNAL_b13933e7_4_k_cu_96480525_248654cuda3std3__45__cpo3endE,@object
	.size		_ZN40_INTERNAL_b13933e7_4_k_cu_96480525_248654cuda3std3__45__cpo3endE,(_ZN40_INTERNAL_b13933e7_4_k_cu_96480525_248654cuda3std3__419piecewise_constructE - _ZN40_INTERNAL_b13933e7_4_k_cu_96480525_248654cuda3std3__45__cpo3endE)
_ZN40_INTERNAL_b13933e7_4_k_cu_96480525_248654cuda3std3__45__cpo3endE:
	.zero		1
	.type		_ZN40_INTERNAL_b13933e7_4_k_cu_96480525_248654cuda3std3__419piecewise_constructE,@object
	.size		_ZN40_INTERNAL_b13933e7_4_k_cu_96480525_248654cuda3std3__419piecewise_constructE,(_ZN40_INTERNAL_b13933e7_4_k_cu_96480525_248654cuda3std3__45__cpo4cendE - _ZN40_INTERNAL_b13933e7_4_k_cu_96480525_248654cuda3std3__419piecewise_constructE)
_ZN40_INTERNAL_b13933e7_4_k_cu_96480525_248654cuda3std3__419piecewise_constructE:
	.zero		1
	.type		_ZN40_INTERNAL_b13933e7_4_k_cu_96480525_248654cuda3std3__45__cpo4cendE,@object
	.size		_ZN40_INTERNAL_b13933e7_4_k_cu_96480525_248654cuda3std3__45__cpo4cendE,(_ZN40_INTERNAL_b13933e7_4_k_cu_96480525_248654cuda3std6ranges3__45__cpo4swapE - _ZN40_INTERNAL_b13933e7_4_k_cu_96480525_248654cuda3std3__45__cpo4cendE)
_ZN40_INTERNAL_b13933e7_4_k_cu_96480525_248654cuda3std3__45__cpo4cendE:
	.zero		1
	.type		_ZN40_INTERNAL_b13933e7_4_k_cu_96480525_248654cuda3std6ranges3__45__cpo4swapE,@object
	.size		_ZN40_INTERNAL_b13933e7_4_k_cu_96480525_248654cuda3std6ranges3__45__cpo4swapE,(.L_10 - _ZN40_INTERNAL_b13933e7_4_k_cu_96480525_248654cuda3std6ranges3__45__cpo4swapE)
_ZN40_INTERNAL_b13933e7_4_k_cu_96480525_248654cuda3std6ranges3__45__cpo4swapE:
	.zero		1
.L_10:


//--------------------- .nv.constant0._ZN7cutlass13device_kernelINS_4gemm6kernel13GemmUniversalIN4cute5tupleIJiiiiEEENS1_10collective13CollectiveMmaINS1_35MainloopSm100TmaUmmaWarpSpecializedILi2ELi2ELi4ENS5_IJNS4_1CILi1EEESB_SB_EEEEENS5_IJNSA_ILi128EEENSA_ILi64EEESE_EEENS_10tfloat32_tENS5_IJlSB_lEEESH_SI_NS4_8TiledMMAINS4_8MMA_AtomIJNS4_17SM100_MMA_TF32_SSISH_SH_fLi128ELi64ELNS4_4UMMA5MajorE0ELSN_0ELNSM_7ScaleInE0ELSO_0EEEEEENS4_6LayoutISC_NS5_IJNSA_ILi0EEESS_SS_EEEEENS5_IJNS4_10UnderscoreESV_SV_EEEEENS4_13SM90_TMA_LOADENS4_14ComposedLayoutINS4_7SwizzleILi3ELi4ELi3EEENS4_18smem_ptr_flag_bitsILi32EEENSR_INS5_IJNSA_ILi8EEENSA_ILi32EEEEEENS5_IJS15_SB_EEEEEEEvNS4_8identityESY_S19_vS1A_EENS_8epilogue10collective18CollectiveEpilogueINS1C_23Sm100TmaWarpSpecializedILi4ELi2ELi16ELb1ELb0EEEJSG_NS5_IJNSR_ISE_SB_EENSR_INSA_ILi16EEESB_EEEEESH_SI_SH_SI_NS1C_6fusion15FusionCallbacksIS1G_NS1L_17LinearCombinationISH_fSH_fLNS_15FloatRoundStyleE2EEESG_S1K_JEEENS4_5SM1004TMEM4LOAD26SM100_TMEM_LOAD_32dp32b16xESY_NSZ_INS10_ILi2ELi4ELi3EEES13_NSR_INS5_IJS14_S1I_EEENS5_IJS1I_SB_EEEEEEENS4_39AutoVectorizingCopyWithAssumedAlignmentILi128EEENS4_14SM90_TMA_STOREES1Z_S21_S21_EEEvvEEEEvNT_6ParamsE --------------------------
	.section	.nv.constant0._ZN7cutlass13device_kernelINS_4gemm6kernel13GemmUniversalIN4cute5tupleIJiiiiEEENS1_10collective13CollectiveMmaINS1_35MainloopSm100TmaUmmaWarpSpecializedILi2ELi2ELi4ENS5_IJNS4_1CILi1EEESB_SB_EEEEENS5_IJNSA_ILi128EEENSA_ILi64EEESE_EEENS_10tfloat32_tENS5_IJlSB_lEEESH_SI_NS4_8TiledMMAINS4_8MMA_AtomIJNS4_17SM100_MMA_TF32_SSISH_SH_fLi128ELi64ELNS4_4UMMA5MajorE0ELSN_0ELNSM_7ScaleInE0ELSO_0EEEEEENS4_6LayoutISC_NS5_IJNSA_ILi0EEESS_SS_EEEEENS5_IJNS4_10UnderscoreESV_SV_EEEEENS4_13SM90_TMA_LOADENS4_14ComposedLayoutINS4_7SwizzleILi3ELi4ELi3EEENS4_18smem_ptr_flag_bitsILi32EEENSR_INS5_IJNSA_ILi8EEENSA_ILi32EEEEEENS5_IJS15_SB_EEEEEEEvNS4_8identityESY_S19_vS1A_EENS_8epilogue10collective18CollectiveEpilogueINS1C_23Sm100TmaWarpSpecializedILi4ELi2ELi16ELb1ELb0EEEJSG_NS5_IJNSR_ISE_SB_EENSR_INSA_ILi16EEESB_EEEEESH_SI_SH_SI_NS1C_6fusion15FusionCallbacksIS1G_NS1L_17LinearCombinationISH_fSH_fLNS_15FloatRoundStyleE2EEESG_S1K_JEEENS4_5SM1004TMEM4LOAD26SM100_TMEM_LOAD_32dp32b16xESY_NSZ_INS10_ILi2ELi4ELi3EEES13_NSR_INS5_IJS14_S1I_EEENS5_IJS1I_SB_EEEEEEENS4_39AutoVectorizingCopyWithAssumedAlignmentILi128EEENS4_14SM90_TMA_STOREES1Z_S21_S21_EEEvvEEEEvNT_6ParamsE,"a",@progbits
	.sectionflags	@""
	.align	4
.nv.constant0._ZN7cutlass13device_kernelINS_4gemm6kernel13GemmUniversalIN4cute5tupleIJiiiiEEENS1_10collective13CollectiveMmaINS1_35MainloopSm100TmaUmmaWarpSpecializedILi2ELi2ELi4ENS5_IJNS4_1CILi1EEESB_SB_EEEEENS5_IJNSA_ILi128EEENSA_ILi64EEESE_EEENS_10tfloat32_tENS5_IJlSB_lEEESH_SI_NS4_8TiledMMAINS4_8MMA_AtomIJNS4_17SM100_MMA_TF32_SSISH_SH_fLi128ELi64ELNS4_4UMMA5MajorE0ELSN_0ELNSM_7ScaleInE0ELSO_0EEEEEENS4_6LayoutISC_NS5_IJNSA_ILi0EEESS_SS_EEEEENS5_IJNS4_10UnderscoreESV_SV_EEEEENS4_13SM90_TMA_LOADENS4_14ComposedLayoutINS4_7SwizzleILi3ELi4ELi3EEENS4_18smem_ptr_flag_bitsILi32EEENSR_INS5_IJNSA_ILi8EEENSA_ILi32EEEEEENS5_IJS15_SB_EEEEEEEvNS4_8identityESY_S19_vS1A_EENS_8epilogue10collective18CollectiveEpilogueINS1C_23Sm100TmaWarpSpecializedILi4ELi2ELi16ELb1ELb0EEEJSG_NS5_IJNSR_ISE_SB_EENSR_INSA_ILi16EEESB_EEEEESH_SI_SH_SI_NS1C_6fusion15FusionCallbacksIS1G_NS1L_17LinearCombinationISH_fSH_fLNS_15FloatRoundStyleE2EEESG_S1K_JEEENS4_5SM1004TMEM4LOAD26SM100_TMEM_LOAD_32dp32b16xESY_NSZ_INS10_ILi2ELi4ELi3EEES13_NSR_INS5_IJS14_S1I_EEENS5_IJS1I_SB_EEEEEEENS4_39AutoVectorizingCopyWithAssumedAlignmentILi128EEENS4_14SM90_TMA_STOREES1Z_S21_S21_EEEvvEEEEvNT_6ParamsE:
	.zero		2944


//--------------------- SYMBOLS --------------------------

	.type		.nv.reservedSmem.offset0,@object
	.size		.nv.reservedSmem.offset0,0x4
	.type		.nv.reservedSmem.cap,@object
	.size		.nv.reservedSmem.cap,0x4
	.type		__assertfail,@function
